//
// Generated by NVIDIA NVVM Compiler
//
// Compiler Build ID: CL-36424714
// Cuda compilation tools, release 13.0, V13.0.88
// Based on NVVM 20.0.0
//

.version 9.0
.target sm_100
.address_size 64

	// .globl	_Z9rm_kernelPfj
.extern .func  (.param .b32 func_retval0) vprintf
(
	.param .b64 vprintf_param_0,
	.param .b64 vprintf_param_1
)
;
.global .align 1 .b8 $str[19] = {72, 101, 108, 108, 111, 32, 114, 101, 97, 99, 104, 32, 112, 114, 111, 98, 115, 10};
.global .align 1 .b8 $str$1[9] = {110, 111, 100, 101, 32, 37, 112, 10};
.global .align 1 .b8 $str$2[3] = {37, 102};

.visible .entry _Z9rm_kernelPfj(
	.param .u64 .ptr .align 1 _Z9rm_kernelPfj_param_0,
	.param .u32 _Z9rm_kernelPfj_param_1
)
{
	.reg .pred 	%p<26>;
	.reg .b32 	%r<119>;
	.reg .b32 	%f<129>;
	.reg .b64 	%rd<101>;

	ld.param.u64 	%rd2, [_Z9rm_kernelPfj_param_0];
	ld.param.u32 	%r52, [_Z9rm_kernelPfj_param_1];
	cvta.to.global.u64 	%rd1, %rd2;
	mov.u32 	%r53, %tid.x;
	ld.global.f32 	%f1, [%rd1];
	setp.ne.s32 	%p1, %r53, 0;
	@%p1 bra 	$L__BB0_34;
	cvt.rzi.s32.f32 	%r1, %f1;
	setp.lt.s32 	%p2, %r1, 1;
	mov.f32 	%f128, 0f00000000;
	@%p2 bra 	$L__BB0_14;
	and.b32  	%r2, %r1, 15;
	setp.lt.u32 	%p3, %r1, 16;
	mov.f32 	%f128, 0f00000000;
	mov.b32 	%r105, 0;
	@%p3 bra 	$L__BB0_5;
	and.b32  	%r105, %r1, 2147483632;
	neg.s32 	%r103, %r105;
	add.s32 	%r102, %r52, 7;
	mov.f32 	%f128, 0f00000000;
$L__BB0_4:
	.pragma "nounroll";
	add.s32 	%r55, %r102, -7;
	mul.wide.u32 	%rd3, %r55, 4;
	add.s64 	%rd4, %rd1, %rd3;
	ld.global.f32 	%f20, [%rd4];
	max.f32 	%f21, %f20, 0f00000000;
	add.f32 	%f22, %f128, %f21;
	add.s32 	%r56, %r102, -6;
	mul.wide.u32 	%rd5, %r56, 4;
	add.s64 	%rd6, %rd1, %rd5;
	ld.global.f32 	%f23, [%rd6];
	max.f32 	%f24, %f23, 0f00000000;
	add.f32 	%f25, %f22, %f24;
	add.s32 	%r57, %r102, -5;
	mul.wide.u32 	%rd7, %r57, 4;
	add.s64 	%rd8, %rd1, %rd7;
	ld.global.f32 	%f26, [%rd8];
	max.f32 	%f27, %f26, 0f00000000;
	add.f32 	%f28, %f25, %f27;
	add.s32 	%r58, %r102, -4;
	mul.wide.u32 	%rd9, %r58, 4;
	add.s64 	%rd10, %rd1, %rd9;
	ld.global.f32 	%f29, [%rd10];
	max.f32 	%f30, %f29, 0f00000000;
	add.f32 	%f31, %f28, %f30;
	add.s32 	%r59, %r102, -3;
	mul.wide.u32 	%rd11, %r59, 4;
	add.s64 	%rd12, %rd1, %rd11;
	ld.global.f32 	%f32, [%rd12];
	max.f32 	%f33, %f32, 0f00000000;
	add.f32 	%f34, %f31, %f33;
	add.s32 	%r60, %r102, -2;
	mul.wide.u32 	%rd13, %r60, 4;
	add.s64 	%rd14, %rd1, %rd13;
	ld.global.f32 	%f35, [%rd14];
	max.f32 	%f36, %f35, 0f00000000;
	add.f32 	%f37, %f34, %f36;
	add.s32 	%r61, %r102, -1;
	mul.wide.u32 	%rd15, %r61, 4;
	add.s64 	%rd16, %rd1, %rd15;
	ld.global.f32 	%f38, [%rd16];
	max.f32 	%f39, %f38, 0f00000000;
	add.f32 	%f40, %f37, %f39;
	add.s32 	%r62, %r102, 8;
	mul.wide.u32 	%rd17, %r102, 4;
	add.s64 	%rd18, %rd1, %rd17;
	ld.global.f32 	%f41, [%rd18];
	max.f32 	%f42, %f41, 0f00000000;
	add.f32 	%f43, %f40, %f42;
	add.s32 	%r63, %r102, 1;
	mul.wide.u32 	%rd19, %r63, 4;
	add.s64 	%rd20, %rd1, %rd19;
	ld.global.f32 	%f44, [%rd20];
	max.f32 	%f45, %f44, 0f00000000;
	add.f32 	%f46, %f43, %f45;
	add.s32 	%r64, %r102, 2;
	mul.wide.u32 	%rd21, %r64, 4;
	add.s64 	%rd22, %rd1, %rd21;
	ld.global.f32 	%f47, [%rd22];
	max.f32 	%f48, %f47, 0f00000000;
	add.f32 	%f49, %f46, %f48;
	add.s32 	%r65, %r102, 3;
	mul.wide.u32 	%rd23, %r65, 4;
	add.s64 	%rd24, %rd1, %rd23;
	ld.global.f32 	%f50, [%rd24];
	max.f32 	%f51, %f50, 0f00000000;
	add.f32 	%f52, %f49, %f51;
	add.s32 	%r66, %r102, 4;
	mul.wide.u32 	%rd25, %r66, 4;
	add.s64 	%rd26, %rd1, %rd25;
	ld.global.f32 	%f53, [%rd26];
	max.f32 	%f54, %f53, 0f00000000;
	add.f32 	%f55, %f52, %f54;
	add.s32 	%r67, %r102, 5;
	mul.wide.u32 	%rd27, %r67, 4;
	add.s64 	%rd28, %rd1, %rd27;
	ld.global.f32 	%f56, [%rd28];
	max.f32 	%f57, %f56, 0f00000000;
	add.f32 	%f58, %f55, %f57;
	add.s32 	%r68, %r102, 6;
	mul.wide.u32 	%rd29, %r68, 4;
	add.s64 	%rd30, %rd1, %rd29;
	ld.global.f32 	%f59, [%rd30];
	max.f32 	%f60, %f59, 0f00000000;
	add.f32 	%f61, %f58, %f60;
	add.s32 	%r69, %r102, 7;
	mul.wide.u32 	%rd31, %r69, 4;
	add.s64 	%rd32, %rd1, %rd31;
	ld.global.f32 	%f62, [%rd32];
	max.f32 	%f63, %f62, 0f00000000;
	add.f32 	%f64, %f61, %f63;
	mul.wide.u32 	%rd33, %r62, 4;
	add.s64 	%rd34, %rd1, %rd33;
	ld.global.f32 	%f65, [%rd34];
	max.f32 	%f66, %f65, 0f00000000;
	add.f32 	%f128, %f64, %f66;
	add.s32 	%r103, %r103, 16;
	add.s32 	%r102, %r102, 16;
	setp.ne.s32 	%p4, %r103, 0;
	@%p4 bra 	$L__BB0_4;
$L__BB0_5:
	setp.eq.s32 	%p5, %r2, 0;
	@%p5 bra 	$L__BB0_14;
	and.b32  	%r11, %r1, 7;
	setp.lt.u32 	%p6, %r2, 8;
	@%p6 bra 	$L__BB0_8;
	add.s32 	%r70, %r105, %r52;
	mul.wide.u32 	%rd35, %r70, 4;
	add.s64 	%rd36, %rd1, %rd35;
	ld.global.f32 	%f68, [%rd36];
	max.f32 	%f69, %f68, 0f00000000;
	add.f32 	%f70, %f128, %f69;
	add.s32 	%r71, %r70, 1;
	mul.wide.u32 	%rd37, %r71, 4;
	add.s64 	%rd38, %rd1, %rd37;
	ld.global.f32 	%f71, [%rd38];
	max.f32 	%f72, %f71, 0f00000000;
	add.f32 	%f73, %f70, %f72;
	add.s32 	%r72, %r70, 2;
	mul.wide.u32 	%rd39, %r72, 4;
	add.s64 	%rd40, %rd1, %rd39;
	ld.global.f32 	%f74, [%rd40];
	max.f32 	%f75, %f74, 0f00000000;
	add.f32 	%f76, %f73, %f75;
	add.s32 	%r73, %r70, 3;
	mul.wide.u32 	%rd41, %r73, 4;
	add.s64 	%rd42, %rd1, %rd41;
	ld.global.f32 	%f77, [%rd42];
	max.f32 	%f78, %f77, 0f00000000;
	add.f32 	%f79, %f76, %f78;
	add.s32 	%r74, %r70, 4;
	mul.wide.u32 	%rd43, %r74, 4;
	add.s64 	%rd44, %rd1, %rd43;
	ld.global.f32 	%f80, [%rd44];
	max.f32 	%f81, %f80, 0f00000000;
	add.f32 	%f82, %f79, %f81;
	add.s32 	%r75, %r70, 5;
	mul.wide.u32 	%rd45, %r75, 4;
	add.s64 	%rd46, %rd1, %rd45;
	ld.global.f32 	%f83, [%rd46];
	max.f32 	%f84, %f83, 0f00000000;
	add.f32 	%f85, %f82, %f84;
	add.s32 	%r76, %r70, 6;
	mul.wide.u32 	%rd47, %r76, 4;
	add.s64 	%rd48, %rd1, %rd47;
	ld.global.f32 	%f86, [%rd48];
	max.f32 	%f87, %f86, 0f00000000;
	add.f32 	%f88, %f85, %f87;
	add.s32 	%r77, %r70, 7;
	mul.wide.u32 	%rd49, %r77, 4;
	add.s64 	%rd50, %rd1, %rd49;
	ld.global.f32 	%f89, [%rd50];
	max.f32 	%f90, %f89, 0f00000000;
	add.f32 	%f128, %f88, %f90;
	add.s32 	%r105, %r105, 8;
$L__BB0_8:
	setp.eq.s32 	%p7, %r11, 0;
	@%p7 bra 	$L__BB0_14;
	and.b32  	%r14, %r1, 3;
	setp.lt.u32 	%p8, %r11, 4;
	@%p8 bra 	$L__BB0_11;
	add.s32 	%r78, %r105, %r52;
	mul.wide.u32 	%rd51, %r78, 4;
	add.s64 	%rd52, %rd1, %rd51;
	ld.global.f32 	%f92, [%rd52];
	max.f32 	%f93, %f92, 0f00000000;
	add.f32 	%f94, %f128, %f93;
	add.s32 	%r79, %r78, 1;
	mul.wide.u32 	%rd53, %r79, 4;
	add.s64 	%rd54, %rd1, %rd53;
	ld.global.f32 	%f95, [%rd54];
	max.f32 	%f96, %f95, 0f00000000;
	add.f32 	%f97, %f94, %f96;
	add.s32 	%r80, %r78, 2;
	mul.wide.u32 	%rd55, %r80, 4;
	add.s64 	%rd56, %rd1, %rd55;
	ld.global.f32 	%f98, [%rd56];
	max.f32 	%f99, %f98, 0f00000000;
	add.f32 	%f100, %f97, %f99;
	add.s32 	%r81, %r78, 3;
	mul.wide.u32 	%rd57, %r81, 4;
	add.s64 	%rd58, %rd1, %rd57;
	ld.global.f32 	%f101, [%rd58];
	max.f32 	%f102, %f101, 0f00000000;
	add.f32 	%f128, %f100, %f102;
	add.s32 	%r105, %r105, 4;
$L__BB0_11:
	setp.eq.s32 	%p9, %r14, 0;
	@%p9 bra 	$L__BB0_14;
	add.s32 	%r108, %r105, %r52;
	neg.s32 	%r107, %r14;
$L__BB0_13:
	.pragma "nounroll";
	mul.wide.u32 	%rd59, %r108, 4;
	add.s64 	%rd60, %rd1, %rd59;
	ld.global.f32 	%f103, [%rd60];
	max.f32 	%f104, %f103, 0f00000000;
	add.f32 	%f128, %f128, %f104;
	add.s32 	%r108, %r108, 1;
	add.s32 	%r107, %r107, 1;
	setp.ne.s32 	%p10, %r107, 0;
	@%p10 bra 	$L__BB0_13;
$L__BB0_14:
	setp.gt.f32 	%p11, %f128, 0f00000000;
	@%p11 bra 	$L__BB0_27;
	setp.lt.s32 	%p12, %r1, 1;
	@%p12 bra 	$L__BB0_34;
	rcp.rn.f32 	%f15, %f1;
	and.b32  	%r23, %r1, 7;
	setp.lt.u32 	%p13, %r1, 8;
	mov.b32 	%r116, 0;
	@%p13 bra 	$L__BB0_19;
	and.b32  	%r116, %r1, 2147483640;
	neg.s32 	%r112, %r116;
	add.s32 	%r111, %r52, 3;
$L__BB0_18:
	.pragma "nounroll";
	add.s32 	%r83, %r111, -3;
	mul.wide.u32 	%rd61, %r83, 4;
	add.s64 	%rd62, %rd1, %rd61;
	st.global.f32 	[%rd62], %f15;
	add.s32 	%r84, %r111, -2;
	mul.wide.u32 	%rd63, %r84, 4;
	add.s64 	%rd64, %rd1, %rd63;
	st.global.f32 	[%rd64], %f15;
	add.s32 	%r85, %r111, -1;
	mul.wide.u32 	%rd65, %r85, 4;
	add.s64 	%rd66, %rd1, %rd65;
	st.global.f32 	[%rd66], %f15;
	add.s32 	%r86, %r111, 4;
	mul.wide.u32 	%rd67, %r111, 4;
	add.s64 	%rd68, %rd1, %rd67;
	st.global.f32 	[%rd68], %f15;
	add.s32 	%r87, %r111, 1;
	mul.wide.u32 	%rd69, %r87, 4;
	add.s64 	%rd70, %rd1, %rd69;
	st.global.f32 	[%rd70], %f15;
	add.s32 	%r88, %r111, 2;
	mul.wide.u32 	%rd71, %r88, 4;
	add.s64 	%rd72, %rd1, %rd71;
	st.global.f32 	[%rd72], %f15;
	add.s32 	%r89, %r111, 3;
	mul.wide.u32 	%rd73, %r89, 4;
	add.s64 	%rd74, %rd1, %rd73;
	st.global.f32 	[%rd74], %f15;
	mul.wide.u32 	%rd75, %r86, 4;
	add.s64 	%rd76, %rd1, %rd75;
	st.global.f32 	[%rd76], %f15;
	add.s32 	%r112, %r112, 8;
	add.s32 	%r111, %r111, 8;
	setp.eq.s32 	%p14, %r112, 0;
	@%p14 bra 	$L__BB0_19;
	bra.uni 	$L__BB0_18;
$L__BB0_19:
	setp.eq.s32 	%p15, %r23, 0;
	@%p15 bra 	$L__BB0_34;
	and.b32  	%r47, %r1, 3;
	setp.lt.u32 	%p16, %r23, 4;
	@%p16 bra 	$L__BB0_22;
	add.s32 	%r90, %r116, %r52;
	mul.wide.u32 	%rd77, %r90, 4;
	add.s64 	%rd78, %rd1, %rd77;
	st.global.f32 	[%rd78], %f15;
	add.s32 	%r91, %r90, 1;
	mul.wide.u32 	%rd79, %r91, 4;
	add.s64 	%rd80, %rd1, %rd79;
	st.global.f32 	[%rd80], %f15;
	add.s32 	%r92, %r90, 2;
	mul.wide.u32 	%rd81, %r92, 4;
	add.s64 	%rd82, %rd1, %rd81;
	st.global.f32 	[%rd82], %f15;
	add.s32 	%r93, %r90, 3;
	mul.wide.u32 	%rd83, %r93, 4;
	add.s64 	%rd84, %rd1, %rd83;
	st.global.f32 	[%rd84], %f15;
	add.s32 	%r116, %r116, 4;
$L__BB0_22:
	setp.eq.s32 	%p17, %r47, 0;
	@%p17 bra 	$L__BB0_34;
	setp.eq.s32 	%p18, %r47, 1;
	@%p18 bra 	$L__BB0_25;
	add.s32 	%r94, %r116, %r52;
	mul.wide.u32 	%rd85, %r94, 4;
	add.s64 	%rd86, %rd1, %rd85;
	st.global.f32 	[%rd86], %f15;
	add.s32 	%r95, %r94, 1;
	mul.wide.u32 	%rd87, %r95, 4;
	add.s64 	%rd88, %rd1, %rd87;
	st.global.f32 	[%rd88], %f15;
	add.s32 	%r116, %r116, 2;
$L__BB0_25:
	and.b32  	%r96, %r1, 1;
	setp.eq.b32 	%p19, %r96, 1;
	not.pred 	%p20, %p19;
	@%p20 bra 	$L__BB0_34;
	add.s32 	%r97, %r116, %r52;
	mul.wide.u32 	%rd89, %r97, 4;
	add.s64 	%rd90, %rd1, %rd89;
	st.global.f32 	[%rd90], %f15;
	bra.uni 	$L__BB0_34;
$L__BB0_27:
	setp.lt.s32 	%p21, %r1, 1;
	@%p21 bra 	$L__BB0_34;
	and.b32  	%r27, %r1, 3;
	setp.lt.u32 	%p22, %r1, 4;
	mov.b32 	%r113, 0;
	@%p22 bra 	$L__BB0_31;
	and.b32  	%r113, %r1, 2147483644;
	neg.s32 	%r110, %r113;
	add.s32 	%r109, %r52, 3;
$L__BB0_30:
	add.s32 	%r99, %r109, -2;
	add.s32 	%r100, %r109, -3;
	mul.wide.u32 	%rd91, %r100, 4;
	add.s64 	%rd92, %rd1, %rd91;
	ld.global.f32 	%f105, [%rd92];
	max.f32 	%f106, %f105, 0f00000000;
	div.rn.f32 	%f107, %f106, %f128;
	st.global.f32 	[%rd92], %f107;
	mul.wide.u32 	%rd93, %r99, 4;
	add.s64 	%rd94, %rd1, %rd93;
	ld.global.f32 	%f108, [%rd94];
	max.f32 	%f109, %f108, 0f00000000;
	div.rn.f32 	%f110, %f109, %f128;
	st.global.f32 	[%rd94], %f110;
	add.s32 	%r101, %r109, -1;
	mul.wide.u32 	%rd95, %r101, 4;
	add.s64 	%rd96, %rd1, %rd95;
	ld.global.f32 	%f111, [%rd96];
	max.f32 	%f112, %f111, 0f00000000;
	div.rn.f32 	%f113, %f112, %f128;
	st.global.f32 	[%rd96], %f113;
	mul.wide.u32 	%rd97, %r109, 4;
	add.s64 	%rd98, %rd1, %rd97;
	ld.global.f32 	%f114, [%rd98];
	max.f32 	%f115, %f114, 0f00000000;
	div.rn.f32 	%f116, %f115, %f128;
	st.global.f32 	[%rd98], %f116;
	add.s32 	%r110, %r110, 4;
	add.s32 	%r109, %r109, 4;
	setp.eq.s32 	%p23, %r110, 0;
	@%p23 bra 	$L__BB0_31;
	bra.uni 	$L__BB0_30;
$L__BB0_31:
	setp.eq.s32 	%p24, %r27, 0;
	@%p24 bra 	$L__BB0_34;
	add.s32 	%r115, %r113, %r52;
	neg.s32 	%r114, %r27;
$L__BB0_33:
	.pragma "nounroll";
	mul.wide.u32 	%rd99, %r115, 4;
	add.s64 	%rd100, %rd1, %rd99;
	ld.global.f32 	%f117, [%rd100];
	max.f32 	%f118, %f117, 0f00000000;
	div.rn.f32 	%f119, %f118, %f128;
	st.global.f32 	[%rd100], %f119;
	add.s32 	%r115, %r115, 1;
	add.s32 	%r114, %r114, 1;
	setp.eq.s32 	%p25, %r114, 0;
	@%p25 bra 	$L__BB0_34;
	bra.uni 	$L__BB0_33;
$L__BB0_34:
	ret;

}
	// .globl	_Z25pokus_reach_probabilitiesPP10efg_node_t
.visible .entry _Z25pokus_reach_probabilitiesPP10efg_node_t(
	.param .u64 .ptr .align 1 _Z25pokus_reach_probabilitiesPP10efg_node_t_param_0
)
{
	.local .align 8 .b8 	__local_depot1[8];
	.reg .b64 	%SP;
	.reg .b64 	%SPL;
	.reg .pred 	%p<4>;
	.reg .b32 	%r<8>;
	.reg .b32 	%f<2>;
	.reg .b64 	%rd<17>;
	.reg .b64 	%fd<2>;

	mov.u64 	%SPL, __local_depot1;
	cvta.local.u64 	%SP, %SPL;
	ld.param.u64 	%rd5, [_Z25pokus_reach_probabilitiesPP10efg_node_t_param_0];
	add.u64 	%rd6, %SP, 0;
	add.u64 	%rd1, %SPL, 0;
	mov.u32 	%r1, %tid.x;
	setp.ne.s32 	%p1, %r1, 0;
	@%p1 bra 	$L__BB1_4;
	cvta.to.global.u64 	%rd7, %rd5;
	mov.u64 	%rd8, $str;
	cvta.global.u64 	%rd9, %rd8;
	{ // callseq 0, 0
	.param .b64 param0;
	st.param.b64 	[param0], %rd9;
	.param .b64 param1;
	st.param.b64 	[param1], 0;
	.param .b32 retval0;
	call.uni (retval0), 
	vprintf, 
	(
	param0, 
	param1
	);
	ld.param.b32 	%r2, [retval0];
	} // callseq 0
	ld.global.u64 	%rd16, [%rd7+8];
	st.local.u64 	[%rd1], %rd16;
	mov.u64 	%rd10, $str$1;
	cvta.global.u64 	%rd11, %rd10;
	{ // callseq 1, 0
	.param .b64 param0;
	st.param.b64 	[param0], %rd11;
	.param .b64 param1;
	st.param.b64 	[param1], %rd6;
	.param .b32 retval0;
	call.uni (retval0), 
	vprintf, 
	(
	param0, 
	param1
	);
	ld.param.b32 	%r4, [retval0];
	} // callseq 1
	setp.eq.s64 	%p2, %rd16, 0;
	@%p2 bra 	$L__BB1_4;
	mov.u64 	%rd13, $str$2;
$L__BB1_3:
	ld.f32 	%f1, [%rd16+8];
	cvt.f64.f32 	%fd1, %f1;
	st.local.f64 	[%rd1], %fd1;
	cvta.global.u64 	%rd14, %rd13;
	{ // callseq 2, 0
	.param .b64 param0;
	st.param.b64 	[param0], %rd14;
	.param .b64 param1;
	st.param.b64 	[param1], %rd6;
	.param .b32 retval0;
	call.uni (retval0), 
	vprintf, 
	(
	param0, 
	param1
	);
	ld.param.b32 	%r6, [retval0];
	} // callseq 2
	ld.u64 	%rd16, [%rd16];
	setp.ne.s64 	%p3, %rd16, 0;
	@%p3 bra 	$L__BB1_3;
$L__BB1_4:
	ret;

}
	// .globl	_Z12pokus_kernelPi
.visible .entry _Z12pokus_kernelPi(
	.param .u64 .ptr .align 1 _Z12pokus_kernelPi_param_0
)
{
	.reg .b32 	%r<11>;
	.reg .b64 	%rd<5>;

	ld.param.u64 	%rd1, [_Z12pokus_kernelPi_param_0];
	cvta.to.global.u64 	%rd2, %rd1;
	mov.u32 	%r1, %ctaid.x;
	mov.u32 	%r2, %ntid.x;
	mov.u32 	%r3, %tid.x;
	mad.lo.s32 	%r4, %r1, %r2, %r3;
	mov.u32 	%r5, %ctaid.y;
	mov.u32 	%r6, %ntid.y;
	mov.u32 	%r7, %tid.y;
	mad.lo.s32 	%r8, %r5, %r6, %r7;
	shl.b32 	%r9, %r8, 5;
	add.s32 	%r10, %r9, %r4;
	mul.wide.s32 	%rd3, %r10, 4;
	add.s64 	%rd4, %rd2, %rd3;
	st.global.u32 	[%rd4], %r4;
	ret;

}


// ===== COMPILED SASS (sm_100) =====

	.target	sm_100

	.elftype	@"ET_EXEC"


//--------------------- .note.nv.tkinfo           --------------------------
	.section	.note.nv.tkinfo,"",@"SHT_NOTE"
	.sectionflags	@"SHF_NOTE_NV_TKINFO"
	.tkinfo
        /*0018*/ 	.word	0x00000002
        /*0030*/ 	.string	""
        /*0030*/ 	.string	"ptxas"
        /*0030*/ 	.string	"Cuda compilation tools, release 13.0, V13.0.88"
        /*0030*/ 	.string	"Build cuda_13.0.r13.0/compiler.36424714_0"
        /*0030*/ 	.string	"-arch sm_100 -m 64 "



//--------------------- .note.nv.cuinfo           --------------------------
	.section	.note.nv.cuinfo,"",@"SHT_NOTE"
	.sectionflags	@"SHF_NOTE_NV_CUINFO"
        /*0018*/ 	.short	0x0002
        /*001a*/ 	.short	0x0064
        /*001c*/ 	.short	0x0082
	.zero		2


//--------------------- .nv.info                  --------------------------
	.section	.nv.info,"",@"SHT_CUDA_INFO"
	.align	4


	//----- nvinfo : EIATTR_REGCOUNT
	.align		4
        /*0000*/ 	.byte	0x04, 0x2f
        /*0002*/ 	.short	(.L_4 - .L_3)
	.align		4
.L_3:
        /*0004*/ 	.word	index@(_Z9rm_kernelPfj)
        /*0008*/ 	.word	0x00000020


	//----- nvinfo : EIATTR_FRAME_SIZE
	.align		4
.L_4:
        /*000c*/ 	.byte	0x04, 0x11
        /*000e*/ 	.short	(.L_6 - .L_5)
	.align		4
.L_5:
        /*0010*/ 	.word	index@($__internal_1_$__cuda_sm3x_div_rn_noftz_f32_slowpath)
        /*0014*/ 	.word	0x00000000


	//----- nvinfo : EIATTR_FRAME_SIZE
	.align		4
.L_6:
        /*0018*/ 	.byte	0x04, 0x11
        /*001a*/ 	.short	(.L_8 - .L_7)
	.align		4
.L_7:
        /*001c*/ 	.word	index@($__internal_0_$__cuda_sm20_rcp_rn_f32_slowpath)
        /*0020*/ 	.word	0x00000000


	//----- nvinfo : EIATTR_FRAME_SIZE
	.align		4
.L_8:
        /*0024*/ 	.byte	0x04, 0x11
        /*0026*/ 	.short	(.L_10 - .L_9)
	.align		4
.L_9:
        /*0028*/ 	.word	index@(_Z9rm_kernelPfj)
        /*002c*/ 	.word	0x00000000


	//----- nvinfo : EIATTR_REGCOUNT
	.align		4
.L_10:
        /*0030*/ 	.byte	0x04, 0x2f
        /*0032*/ 	.short	(.L_12 - .L_11)
	.align		4
.L_11:
        /*0034*/ 	.word	index@(_Z25pokus_reach_probabilitiesPP10efg_node_t)
        /*0038*/ 	.word	0x00000018


	//----- nvinfo : EIATTR_FRAME_SIZE
	.align		4
.L_12:
        /*003c*/ 	.byte	0x04, 0x11
        /*003e*/ 	.short	(.L_14 - .L_13)
	.align		4
.L_13:
        /*0040*/ 	.word	index@(_Z25pokus_reach_probabilitiesPP10efg_node_t)
        /*0044*/ 	.word	0x00000008


	//----- nvinfo : EIATTR_REGCOUNT
	.align		4
.L_14:
        /*0048*/ 	.byte	0x04, 0x2f
        /*004a*/ 	.short	(.L_16 - .L_15)
	.align		4
.L_15:
        /*004c*/ 	.word	index@(_Z12pokus_kernelPi)
        /*0050*/ 	.word	0x0000000a


	//----- nvinfo : EIATTR_FRAME_SIZE
	.align		4
.L_16:
        /*0054*/ 	.byte	0x04, 0x11
        /*0056*/ 	.short	(.L_18 - .L_17)
	.align		4
.L_17:
        /*0058*/ 	.word	index@(_Z12pokus_kernelPi)
        /*005c*/ 	.word	0x00000000


	//----- nvinfo : EIATTR_MIN_STACK_SIZE
	.align		4
.L_18:
        /*0060*/ 	.byte	0x04, 0x12
        /*0062*/ 	.short	(.L_20 - .L_19)
	.align		4
.L_19:
        /*0064*/ 	.word	index@(_Z12pokus_kernelPi)
        /*0068*/ 	.word	0x00000000


	//----- nvinfo : EIATTR_MIN_STACK_SIZE
	.align		4
.L_20:
        /*006c*/ 	.byte	0x04, 0x12
        /*006e*/ 	.short	(.L_22 - .L_21)
	.align		4
.L_21:
        /*0070*/ 	.word	index@(_Z25pokus_reach_probabilitiesPP10efg_node_t)
        /*0074*/ 	.word	0x00000008


	//----- nvinfo : EIATTR_MIN_STACK_SIZE
	.align		4
.L_22:
        /*0078*/ 	.byte	0x04, 0x12
        /*007a*/ 	.short	(.L_24 - .L_23)
	.align		4
.L_23:
        /*007c*/ 	.word	index@(_Z9rm_kernelPfj)
        /*0080*/ 	.word	0x00000000
.L_24:


//--------------------- .nv.compat                --------------------------
	.section	.nv.compat,"",@"SHT_CUDA_COMPAT_INFO"
	.align	4
        /*0000*/ 	.byte	0x02, 0x09, 0x00, 0x00, 0x02, 0x02, 0x01, 0x00, 0x02, 0x05, 0x05, 0x00, 0x03, 0x07, 0x01, 0x01
        /*0010*/ 	.byte	0x02, 0x03, 0x00, 0x00, 0x02, 0x06, 0x01, 0x00, 0x04, 0x0b, 0x08, 0x00, 0x01, 0x00, 0x00, 0x00
        /*0020*/ 	.byte	0x00, 0x00, 0x00, 0x00


//--------------------- .nv.info._Z12pokus_kernelPi --------------------------
	.section	.nv.info._Z12pokus_kernelPi,"",@"SHT_CUDA_INFO"
	.sectionflags	@""
	.align	4


	//----- nvinfo : EIATTR_CUDA_API_VERSION
	.align		4
        /*0000*/ 	.byte	0x04, 0x37
        /*0002*/ 	.short	(.L_26 - .L_25)
.L_25:
        /*0004*/ 	.word	0x00000082


	//----- nvinfo : EIATTR_KPARAM_INFO
	.align		4
.L_26:
        /*0008*/ 	.byte	0x04, 0x17
        /*000a*/ 	.short	(.L_28 - .L_27)
.L_27:
        /*000c*/ 	.word	0x00000000
        /*0010*/ 	.short	0x0000
        /*0012*/ 	.short	0x0000
        /*0014*/ 	.byte	0x00, 0xf5, 0x21, 0x00


	//----- nvinfo : EIATTR_SPARSE_MMA_MASK
	.align		4
.L_28:
        /*0018*/ 	.byte	0x03, 0x50
        /*001a*/ 	.short	0x0000


	//----- nvinfo : EIATTR_MAXREG_COUNT
	.align		4
        /*001c*/ 	.byte	0x03, 0x1b
        /*001e*/ 	.short	0x00ff


	//----- nvinfo : EIATTR_MERCURY_ISA_VERSION
	.align		4
        /*0020*/ 	.byte	0x03, 0x5f
        /*0022*/ 	.short	0x0101


	//----- nvinfo : EIATTR_VRC_CTA_INIT_COUNT
	.align		4
        /*0024*/ 	.byte	0x02, 0x4a
	.zero		1
	.zero		1


	//----- nvinfo : EIATTR_EXIT_INSTR_OFFSETS
	.align		4
        /*0028*/ 	.byte	0x04, 0x1c
        /*002a*/ 	.short	(.L_30 - .L_29)


	//   ....[0]....
.L_29:
        /*002c*/ 	.word	0x000000e0


	//----- nvinfo : EIATTR_CBANK_PARAM_SIZE
	.align		4
.L_30:
        /*0030*/ 	.byte	0x03, 0x19
        /*0032*/ 	.short	0x0008


	//----- nvinfo : EIATTR_PARAM_CBANK
	.align		4
        /*0034*/ 	.byte	0x04, 0x0a
        /*0036*/ 	.short	(.L_32 - .L_31)
	.align		4
.L_31:
        /*0038*/ 	.word	index@(.nv.constant0._Z12pokus_kernelPi)
        /*003c*/ 	.short	0x0380
        /*003e*/ 	.short	0x0008


	//----- nvinfo : EIATTR_SW_WAR
	.align		4
.L_32:
        /*0040*/ 	.byte	0x04, 0x36
        /*0042*/ 	.short	(.L_34 - .L_33)
.L_33:
        /*0044*/ 	.word	0x00000008
.L_34:


//--------------------- .nv.info._Z25pokus_reach_probabilitiesPP10efg_node_t --------------------------
	.section	.nv.info._Z25pokus_reach_probabilitiesPP10efg_node_t,"",@"SHT_CUDA_INFO"
	.sectionflags	@""
	.align	4


	//----- nvinfo : EIATTR_CUDA_API_VERSION
	.align		4
        /*0000*/ 	.byte	0x04, 0x37
        /*0002*/ 	.short	(.L_36 - .L_35)
.L_35:
        /*0004*/ 	.word	0x00000082


	//----- nvinfo : EIATTR_KPARAM_INFO
	.align		4
.L_36:
        /*0008*/ 	.byte	0x04, 0x17
        /*000a*/ 	.short	(.L_38 - .L_37)
.L_37:
        /*000c*/ 	.word	0x00000000
        /*0010*/ 	.short	0x0000
        /*0012*/ 	.short	0x0000
        /*0014*/ 	.byte	0x00, 0xf5, 0x21, 0x00


	//----- nvinfo : EIATTR_SPARSE_MMA_MASK
	.align		4
.L_38:
        /*0018*/ 	.byte	0x03, 0x50
        /*001a*/ 	.short	0x0000


	//----- nvinfo : EIATTR_MAXREG_COUNT
	.align		4
        /*001c*/ 	.byte	0x03, 0x1b
        /*001e*/ 	.short	0x00ff


	//----- nvinfo : EIATTR_EXTERNS
	.align		4
        /*0020*/ 	.byte	0x04, 0x0f
        /*0022*/ 	.short	(.L_40 - .L_39)


	//   ....[0]....
	.align		4
.L_39:
        /*0024*/ 	.word	index@(vprintf)


	//----- nvinfo : EIATTR_MERCURY_ISA_VERSION
	.align		4
.L_40:
        /*0028*/ 	.byte	0x03, 0x5f
        /*002a*/ 	.short	0x0101


	//----- nvinfo : EIATTR_VRC_CTA_INIT_COUNT
	.align		4
        /*002c*/ 	.byte	0x02, 0x4a
	.zero		1
	.zero		1


	//----- nvinfo : EIATTR_SYSCALL_OFFSETS
	.align		4
        /*0030*/ 	.byte	0x04, 0x46
        /*0032*/ 	.short	(.L_42 - .L_41)


	//   ....[0]....
.L_41:
        /*0034*/ 	.word	0x00000110


	//   ....[1]....
        /*0038*/ 	.word	0x000001e0


	//   ....[2]....
        /*003c*/ 	.word	0x000002d0


	//----- nvinfo : EIATTR_EXIT_INSTR_OFFSETS
	.align		4
.L_42:
        /*0040*/ 	.byte	0x04, 0x1c
        /*0042*/ 	.short	(.L_44 - .L_43)


	//   ....[0]....
.L_43:
        /*0044*/ 	.word	0x00000080


	//   ....[1]....
        /*0048*/ 	.word	0x00000210


	//   ....[2]....
        /*004c*/ 	.word	0x00000320


	//----- nvinfo : EIATTR_CRS_STACK_SIZE
	.align		4
.L_44:
        /*0050*/ 	.byte	0x04, 0x1e
        /*0052*/ 	.short	(.L_46 - .L_45)
.L_45:
        /*0054*/ 	.word	0x00000000


	//----- nvinfo : EIATTR_CBANK_PARAM_SIZE
	.align		4
.L_46:
        /*0058*/ 	.byte	0x03, 0x19
        /*005a*/ 	.short	0x0008


	//----- nvinfo : EIATTR_PARAM_CBANK
	.align		4
        /*005c*/ 	.byte	0x04, 0x0a
        /*005e*/ 	.short	(.L_48 - .L_47)
	.align		4
.L_47:
        /*0060*/ 	.word	index@(.nv.constant0._Z25pokus_reach_probabilitiesPP10efg_node_t)
        /*0064*/ 	.short	0x0380
        /*0066*/ 	.short	0x0008


	//----- nvinfo : EIATTR_SW_WAR
	.align		4
.L_48:
        /*0068*/ 	.byte	0x04, 0x36
        /*006a*/ 	.short	(.L_50 - .L_49)
.L_49:
        /*006c*/ 	.word	0x00000008
.L_50:


//--------------------- .nv.info._Z9rm_kernelPfj  --------------------------
	.section	.nv.info._Z9rm_kernelPfj,"",@"SHT_CUDA_INFO"
	.sectionflags	@""
	.align	4


	//----- nvinfo : EIATTR_CUDA_API_VERSION
	.align		4
        /*0000*/ 	.byte	0x04, 0x37
        /*0002*/ 	.short	(.L_52 - .L_51)
.L_51:
        /*0004*/ 	.word	0x00000082


	//----- nvinfo : EIATTR_KPARAM_INFO
	.align		4
.L_52:
        /*0008*/ 	.byte	0x04, 0x17
        /*000a*/ 	.short	(.L_54 - .L_53)
.L_53:
        /*000c*/ 	.word	0x00000000
        /*0010*/ 	.short	0x0001
        /*0012*/ 	.short	0x0008
        /*0014*/ 	.byte	0x00, 0xf0, 0x11, 0x00


	//----- nvinfo : EIATTR_KPARAM_INFO
	.align		4
.L_54:
        /*0018*/ 	.byte	0x04, 0x17
        /*001a*/ 	.short	(.L_56 - .L_55)
.L_55:
        /*001c*/ 	.word	0x00000000
        /*0020*/ 	.short	0x0000
        /*0022*/ 	.short	0x0000
        /*0024*/ 	.byte	0x00, 0xf5, 0x21, 0x00


	//----- nvinfo : EIATTR_SPARSE_MMA_MASK
	.align		4
.L_56:
        /*0028*/ 	.byte	0x03, 0x50
        /*002a*/ 	.short	0x0000


	//----- nvinfo : EIATTR_MAXREG_COUNT
	.align		4
        /*002c*/ 	.byte	0x03, 0x1b
        /*002e*/ 	.short	0x00ff


	//----- nvinfo : EIATTR_MERCURY_ISA_VERSION
	.align		4
        /*0030*/ 	.byte	0x03, 0x5f
        /*0032*/ 	.short	0x0101


	//----- nvinfo : EIATTR_VRC_CTA_INIT_COUNT
	.align		4
        /*0034*/ 	.byte	0x02, 0x4a
	.zero		1
	.zero		1


	//----- nvinfo : EIATTR_EXIT_INSTR_OFFSETS
	.align		4
        /*0038*/ 	.byte	0x04, 0x1c
        /*003a*/ 	.short	(.L_58 - .L_57)


	//   ....[0]....
.L_57:
        /*003c*/ 	.word	0x00000030


	//   ....[1]....
        /*0040*/ 	.word	0x00000c60


	//   ....[2]....
        /*0044*/ 	.word	0x00000f80


	//   ....[3]....
        /*0048*/ 	.word	0x000010c0


	//   ....[4]....
        /*004c*/ 	.word	0x000011a0


	//   ....[5]....
        /*0050*/ 	.word	0x00001200


	//   ....[6]....
        /*0054*/ 	.word	0x00001210


	//   ....[7]....
        /*0058*/ 	.word	0x00001750


	//   ....[8]....
        /*005c*/ 	.word	0x000018d0


	//----- nvinfo : EIATTR_CRS_STACK_SIZE
	.align		4
.L_58:
        /*0060*/ 	.byte	0x04, 0x1e
        /*0062*/ 	.short	(.L_60 - .L_59)
.L_59:
        /*0064*/ 	.word	0x00000000


	//----- nvinfo : EIATTR_CBANK_PARAM_SIZE
	.align		4
.L_60:
        /*0068*/ 	.byte	0x03, 0x19
        /*006a*/ 	.short	0x000c


	//----- nvinfo : EIATTR_PARAM_CBANK
	.align		4
        /*006c*/ 	.byte	0x04, 0x0a
        /*006e*/ 	.short	(.L_62 - .L_61)
	.align		4
.L_61:
        /*0070*/ 	.word	index@(.nv.constant0._Z9rm_kernelPfj)
        /*0074*/ 	.short	0x0380
        /*0076*/ 	.short	0x000c


	//----- nvinfo : EIATTR_SW_WAR
	.align		4
.L_62:
        /*0078*/ 	.byte	0x04, 0x36
        /*007a*/ 	.short	(.L_64 - .L_63)
.L_63:
        /*007c*/ 	.word	0x00000008
.L_64:


//--------------------- .nv.callgraph             --------------------------
	.section	.nv.callgraph,"",@"SHT_CUDA_CALLGRAPH"
	.align	4
	.sectionentsize	8
	.align		4
        /*0000*/ 	.word	0x00000000
	.align		4
        /*0004*/ 	.word	0xffffffff
	.align		4
        /*0008*/ 	.word	index@(_Z25pokus_reach_probabilitiesPP10efg_node_t)
	.align		4
        /*000c*/ 	.word	index@(vprintf)
	.align		4
        /*0010*/ 	.word	0x00000000
	.align		4
        /*0014*/ 	.word	0xfffffffe
	.align		4
        /*0018*/ 	.word	0x00000000
	.align		4
        /*001c*/ 	.word	0xfffffffd
	.align		4
        /*0020*/ 	.word	0x00000000
	.align		4
        /*0024*/ 	.word	0xfffffffc


//--------------------- .nv.constant4             --------------------------
	.section	.nv.constant4,"a",@progbits
	.align	8
	.align		8
.nv.constant4:
        /*0000*/ 	.dword	$str
	.align		8
        /*0008*/ 	.dword	$str$1
	.align		8
        /*0010*/ 	.dword	$str$2
	.align		8
        /*0018*/ 	.dword	vprintf


//--------------------- .text._Z12pokus_kernelPi  --------------------------
	.section	.text._Z12pokus_kernelPi,"ax",@progbits
	.align	128
        .global         _Z12pokus_kernelPi
        .type           _Z12pokus_kernelPi,@function
        .size           _Z12pokus_kernelPi,(.L_x_41 - _Z12pokus_kernelPi)
        .other          _Z12pokus_kernelPi,@"STO_CUDA_ENTRY STV_DEFAULT"
_Z12pokus_kernelPi:
.text._Z12pokus_kernelPi:
[----:B------:R-:W-:Y:S01]  /*0000*/  LDC R1, c[0x0][0x37c] ;  /* 0x0000df00ff017b82 */ /* 0x000fe20000000800 */
[----:B------:R-:W0:Y:S07]  /*0010*/  S2R R0, SR_TID.X ;  /* 0x0000000000007919 */ /* 0x000e2e0000002100 */
[----:B------:R-:W0:Y:S01]  /*0020*/  S2UR UR6, SR_CTAID.X ;  /* 0x00000000000679c3 */ /* 0x000e220000002500 */
[----:B------:R-:W1:Y:S01]  /*0030*/  LDCU.64 UR4, c[0x0][0x358] ;  /* 0x00006b00ff0477ac */ /* 0x000e620008000a00 */
[----:B------:R-:W2:Y:S06]  /*0040*/  S2R R7, SR_TID.Y ;  /* 0x0000000000077919 */ /* 0x000eac0000002200 */
[----:B------:R-:W0:Y:S08]  /*0050*/  LDC R5, c[0x0][0x360] ;  /* 0x0000d800ff057b82 */ /* 0x000e300000000800 */
[----:B------:R-:W2:Y:S08]  /*0060*/  S2UR UR7, SR_CTAID.Y ;  /* 0x00000000000779c3 */ /* 0x000eb00000002600 */
[----:B------:R-:W2:Y:S08]  /*0070*/  LDC R4, c[0x0][0x364] ;  /* 0x0000d900ff047b82 */ /* 0x000eb00000000800 */
[----:B------:R-:W3:Y:S01]  /*0080*/  LDC.64 R2, c[0x0][0x380] ;  /* 0x0000e000ff027b82 */ /* 0x000ee20000000a00 */
[----:B0-----:R-:W-:-:S02]  /*0090*/  IMAD R5, R5, UR6, R0 ;  /* 0x0000000605057c24 */ /* 0x001fc4000f8e0200 */
[----:B--2---:R-:W-:-:S05]  /*00a0*/  IMAD R0, R4, UR7, R7 ;  /* 0x0000000704007c24 */ /* 0x004fca000f8e0207 */
[----:B------:R-:W-:-:S05]  /*00b0*/  LEA R7, R0, R5, 0x5 ;  /* 0x0000000500077211 */ /* 0x000fca00078e28ff */
[----:B---3--:R-:W-:-:S05]  /*00c0*/  IMAD.WIDE R2, R7, 0x4, R2 ;  /* 0x0000000407027825 */ /* 0x008fca00078e0202 */
[----:B-1----:R-:W-:Y:S01]  /*00d0*/  STG.E desc[UR4][R2.64], R5 ;  /* 0x0000000502007986 */ /* 0x002fe2000c101904 */
[----:B------:R-:W-:Y:S05]  /*00e0*/  EXIT ;  /* 0x000000000000794d */ /* 0x000fea0003800000 */
.L_x_0:
[----:B------:R-:W-:-:S00]  /*00f0*/  BRA `(.L_x_0) ;  /* 0xfffffffc00fc7947 */ /* 0x000fc0000383ffff */
[----:B------:R-:W-:-:S00]  /*0100*/  NOP ;  /* 0x0000000000007918 */ /* 0x000fc00000000000 */
[----:B------:R-:W-:-:S00]  /*0110*/  NOP ;  /* 0x0000000000007918 */ /* 0x000fc00000000000 */
[----:B------:R-:W-:-:S00]  /*0120*/  NOP ;  /* 0x0000000000007918 */ /* 0x000fc00000000000 */
[----:B------:R-:W-:-:S00]  /*0130*/  NOP ;  /* 0x0000000000007918 */ /* 0x000fc00000000000 */
[----:B------:R-:W-:-:S00]  /*0140*/  NOP ;  /* 0x0000000000007918 */ /* 0x000fc00000000000 */
[----:B------:R-:W-:-:S00]  /*0150*/  NOP ;  /* 0x0000000000007918 */ /* 0x000fc00000000000 */
[----:B------:R-:W-:-:S00]  /*0160*/  NOP ;  /* 0x0000000000007918 */ /* 0x000fc00000000000 */
[----:B------:R-:W-:-:S00]  /*0170*/  NOP ;  /* 0x0000000000007918 */ /* 0x000fc00000000000 */
.L_x_41:


//--------------------- .text._Z25pokus_reach_probabilitiesPP10efg_node_t --------------------------
	.section	.text._Z25pokus_reach_probabilitiesPP10efg_node_t,"ax",@progbits
	.align	128
        .global         _Z25pokus_reach_probabilitiesPP10efg_node_t
        .type           _Z25pokus_reach_probabilitiesPP10efg_node_t,@function
        .size           _Z25pokus_reach_probabilitiesPP10efg_node_t,(.L_x_42 - _Z25pokus_reach_probabilitiesPP10efg_node_t)
        .other          _Z25pokus_reach_probabilitiesPP10efg_node_t,@"STO_CUDA_ENTRY STV_DEFAULT"
_Z25pokus_reach_probabilitiesPP10efg_node_t:
.text._Z25pokus_reach_probabilitiesPP10efg_node_t:
[----:B------:R-:W0:Y:S01]  /*0000*/  LDC R1, c[0x0][0x37c] ;  /* 0x0000df00ff017b82 */ /* 0x000e220000000800 */
[----:B------:R-:W1:Y:S01]  /*0010*/  S2R R0, SR_TID.X ;  /* 0x0000000000007919 */ /* 0x000e620000002100 */
[----:B------:R-:W2:Y:S01]  /*0020*/  LDCU UR4, c[0x0][0x2f8] ;  /* 0x00005f00ff0477ac */ /* 0x000ea20008000800 */
[----:B0-----:R-:W-:Y:S01]  /*0030*/  VIADD R1, R1, 0xfffffff8 ;  /* 0xfffffff801017836 */ /* 0x001fe20000000000 */
[----:B------:R-:W0:Y:S04]  /*0040*/  LDCU UR5, c[0x0][0x2fc] ;  /* 0x00005f80ff0577ac */ /* 0x000e280008000800 */
[----:B--2---:R-:W-:-:S05]  /*0050*/  IADD3 R2, P1, PT, R1, UR4, RZ ;  /* 0x0000000401027c10 */ /* 0x004fca000ff3e0ff */
[----:B0-----:R-:W-:Y:S01]  /*0060*/  IMAD.X R18, RZ, RZ, UR5, P1 ;  /* 0x00000005ff127e24 */ /* 0x001fe200088e06ff */
[----:B-1----:R-:W-:-:S13]  /*0070*/  ISETP.NE.AND P0, PT, R0, RZ, PT ;  /* 0x000000ff0000720c */ /* 0x002fda0003f05270 */
[----:B------:R-:W-:Y:S05]  /*0080*/  @P0 EXIT ;  /* 0x000000000000094d */ /* 0x000fea0003800000 */
[----:B------:R-:W-:Y:S01]  /*0090*/  MOV R16, 0x18 ;  /* 0x0000001800107802 */ /* 0x000fe20000000f00 */
[----:B------:R-:W0:Y:S01]  /*00a0*/  LDCU.64 UR4, c[0x4][URZ] ;  /* 0x01000000ff0477ac */ /* 0x000e220008000a00 */
[----:B------:R-:W-:Y:S02]  /*00b0*/  CS2R R6, SRZ ;  /* 0x0000000000067805 */ /* 0x000fe4000001ff00 */
[----:B------:R1:W2:Y:S01]  /*00c0*/  LDC.64 R8, c[0x4][R16] ;  /* 0x0100000010087b82 */ /* 0x0002a20000000a00 */
[----:B------:R-:W3:Y:S01]  /*00d0*/  LDCU.64 UR36, c[0x0][0x358] ;  /* 0x00006b00ff2477ac */ /* 0x000ee20008000a00 */
[----:B0-----:R-:W-:Y:S02]  /*00e0*/  IMAD.U32 R4, RZ, RZ, UR4 ;  /* 0x00000004ff047e24 */ /* 0x001fe4000f8e00ff */
[----:B-1----:R-:W-:-:S07]  /*00f0*/  IMAD.U32 R5, RZ, RZ, UR5 ;  /* 0x00000005ff057e24 */ /* 0x002fce000f8e00ff */
[----:B------:R-:W-:-:S07]  /*0100*/  LEPC R20, `(.L_x_1) ;  /* 0x000000001014794e */ /* 0x000fce0000000000 */
[----:B--23--:R-:W-:Y:S05]  /*0110*/  CALL.ABS.NOINC R8 ;  /* 0x0000000008007343 */ /* 0x00cfea0003c00000 */
.L_x_1:
[----:B------:R-:W0:Y:S01]  /*0120*/  LDC.64 R8, c[0x0][0x380] ;  /* 0x0000e000ff087b82 */ /* 0x000e220000000a00 */
[----:B------:R-:W1:Y:S01]  /*0130*/  LDCU.64 UR4, c[0x4][0x8] ;  /* 0x01000100ff0477ac */ /* 0x000e620008000a00 */
[----:B0-----:R-:W2:Y:S06]  /*0140*/  LDG.E.64 R8, desc[UR36][R8.64+0x8] ;  /* 0x0000082408087981 */ /* 0x001eac000c1e1b00 */
[----:B------:R0:W3:Y:S01]  /*0150*/  LDC.64 R10, c[0x4][R16] ;  /* 0x01000000100a7b82 */ /* 0x0000e20000000a00 */
[----:B-1----:R-:W-:Y:S02]  /*0160*/  IMAD.U32 R4, RZ, RZ, UR4 ;  /* 0x00000004ff047e24 */ /* 0x002fe4000f8e00ff */
[----:B------:R-:W-:-:S02]  /*0170*/  IMAD.U32 R5, RZ, RZ, UR5 ;  /* 0x00000005ff057e24 */ /* 0x000fc4000f8e00ff */
[----:B------:R-:W-:Y:S02]  /*0180*/  IMAD.MOV.U32 R6, RZ, RZ, R2 ;  /* 0x000000ffff067224 */ /* 0x000fe400078e0002 */
[----:B------:R-:W-:Y:S01]  /*0190*/  IMAD.MOV.U32 R7, RZ, RZ, R18 ;  /* 0x000000ffff077224 */ /* 0x000fe200078e0012 */
[----:B--2---:R1:W-:Y:S01]  /*01a0*/  STL.64 [R1], R8 ;  /* 0x0000000801007387 */ /* 0x0043e20000100a00 */
[----:B0-----:R-:W-:Y:S01]  /*01b0*/  IMAD.MOV.U32 R16, RZ, RZ, R8 ;  /* 0x000000ffff107224 */ /* 0x001fe200078e0008 */
[----:B---3--:R-:W-:-:S07]  /*01c0*/  MOV R17, R9 ;  /* 0x0000000900117202 */ /* 0x008fce0000000f00 */
[----:B------:R-:W-:-:S07]  /*01d0*/  LEPC R20, `(.L_x_2) ;  /* 0x000000001014794e */ /* 0x000fce0000000000 */
[----:B-1----:R-:W-:Y:S05]  /*01e0*/  CALL.ABS.NOINC R10 ;  /* 0x000000000a007343 */ /* 0x002fea0003c00000 */
.L_x_2:
[----:B------:R-:W-:-:S04]  /*01f0*/  ISETP.NE.U32.AND P0, PT, R16, RZ, PT ;  /* 0x000000ff1000720c */ /* 0x000fc80003f05070 */
[----:B------:R-:W-:-:S13]  /*0200*/  ISETP.NE.AND.EX P0, PT, R17, RZ, PT, P0 ;  /* 0x000000ff1100720c */ /* 0x000fda0003f05300 */
[----:B------:R-:W-:Y:S05]  /*0210*/  @!P0 EXIT ;  /* 0x000000000000894d */ /* 0x000fea0003800000 */
.L_x_4:
[----:B------:R-:W2:Y:S01]  /*0220*/  LD.E R0, desc[UR36][R16.64+0x8] ;  /* 0x0000082410007980 */ /* 0x000ea2000c101900 */
[----:B------:R-:W-:Y:S01]  /*0230*/  MOV R3, 0x18 ;  /* 0x0000001800037802 */ /* 0x000fe20000000f00 */
[----:B------:R-:W0:Y:S01]  /*0240*/  LDCU.64 UR4, c[0x4][0x10] ;  /* 0x01000200ff0477ac */ /* 0x000e220008000a00 */
[----:B------:R-:W-:Y:S02]  /*0250*/  IMAD.MOV.U32 R6, RZ, RZ, R2 ;  /* 0x000000ffff067224 */ /* 0x000fe400078e0002 */
[----:B------:R1:W3:Y:S01]  /*0260*/  LDC.64 R10, c[0x4][R3] ;  /* 0x01000000030a7b82 */ /* 0x0002e20000000a00 */
[----:B------:R-:W-:Y:S02]  /*0270*/  IMAD.MOV.U32 R7, RZ, RZ, R18 ;  /* 0x000000ffff077224 */ /* 0x000fe400078e0012 */
[----:B0-----:R-:W-:Y:S01]  /*0280*/  IMAD.U32 R4, RZ, RZ, UR4 ;  /* 0x00000004ff047e24 */ /* 0x001fe2000f8e00ff */
[----:B------:R-:W-:Y:S01]  /*0290*/  MOV R5, UR5 ;  /* 0x0000000500057c02 */ /* 0x000fe20008000f00 */
[----:B--2---:R-:W0:Y:S02]  /*02a0*/  F2F.F64.F32 R8, R0 ;  /* 0x0000000000087310 */ /* 0x004e240000201800 */
[----:B0--3--:R1:W-:Y:S04]  /*02b0*/  STL.64 [R1], R8 ;  /* 0x0000000801007387 */ /* 0x0093e80000100a00 */
[----:B------:R-:W-:-:S07]  /*02c0*/  LEPC R20, `(.L_x_3) ;  /* 0x000000001014794e */ /* 0x000fce0000000000 */
[----:B-1----:R-:W-:Y:S05]  /*02d0*/  CALL.ABS.NOINC R10 ;  /* 0x000000000a007343 */ /* 0x002fea0003c00000 */
.L_x_3:
[----:B------:R-:W2:Y:S02]  /*02e0*/  LD.E.64 R16, desc[UR36][R16.64] ;  /* 0x0000002410107980 */ /* 0x000ea4000c101b00 */
[----:B--2---:R-:W-:-:S04]  /*02f0*/  ISETP.NE.U32.AND P0, PT, R16, RZ, PT ;  /* 0x000000ff1000720c */ /* 0x004fc80003f05070 */
[----:B------:R-:W-:-:S13]  /*0300*/  ISETP.NE.AND.EX P0, PT, R17, RZ, PT, P0 ;  /* 0x000000ff1100720c */ /* 0x000fda0003f05300 */
[----:B------:R-:W-:Y:S05]  /*0310*/  @P0 BRA `(.L_x_4) ;  /* 0xfffffffc00c00947 */ /* 0x000fea000383ffff */
[----:B------:R-:W-:Y:S05]  /*0320*/  EXIT ;  /* 0x000000000000794d */ /* 0x000fea0003800000 */
.L_x_5:
        /* <DEDUP_REMOVED lines=13> */
.L_x_42:


//--------------------- .text._Z9rm_kernelPfj     --------------------------
	.section	.text._Z9rm_kernelPfj,"ax",@progbits
	.align	128
        .global         _Z9rm_kernelPfj
        .type           _Z9rm_kernelPfj,@function
        .size           _Z9rm_kernelPfj,(.L_x_40 - _Z9rm_kernelPfj)
        .other          _Z9rm_kernelPfj,@"STO_CUDA_ENTRY STV_DEFAULT"
_Z9rm_kernelPfj:
.text._Z9rm_kernelPfj:
[----:B------:R-:W-:Y:S01]  /*0000*/  LDC R1, c[0x0][0x37c] ;  /* 0x0000df00ff017b82 */ /* 0x000fe20000000800 */
[----:B------:R-:W0:Y:S02]  /*0010*/  S2R R0, SR_TID.X ;  /* 0x0000000000007919 */ /* 0x000e240000002100 */
[----:B0-----:R-:W-:-:S13]  /*0020*/  ISETP.NE.AND P0, PT, R0, RZ, PT ;  /* 0x000000ff0000720c */ /* 0x001fda0003f05270 */
[----:B------:R-:W-:Y:S05]  /*0030*/  @P0 EXIT ;  /* 0x000000000000094d */ /* 0x000fea0003800000 */
[----:B------:R-:W0:Y:S01]  /*0040*/  LDC.64 R2, c[0x0][0x380] ;  /* 0x0000e000ff027b82 */ /* 0x000e220000000a00 */
[----:B------:R-:W0:Y:S02]  /*0050*/  LDCU.64 UR6, c[0x0][0x358] ;  /* 0x00006b00ff0677ac */ /* 0x000e240008000a00 */
[----:B0-----:R-:W2:Y:S01]  /*0060*/  LDG.E R2, desc[UR6][R2.64] ;  /* 0x0000000602027981 */ /* 0x001ea2000c1e1900 */
[----:B------:R-:W-:Y:S01]  /*0070*/  IMAD.MOV.U32 R12, RZ, RZ, RZ ;  /* 0x000000ffff0c7224 */ /* 0x000fe200078e00ff */
[----:B--2---:R-:W0:Y:S02]  /*0080*/  F2I.TRUNC.NTZ R0, R2 ;  /* 0x0000000200007305 */ /* 0x004e24000020f100 */
[----:B0-----:R-:W-:-:S13]  /*0090*/  ISETP.GE.AND P0, PT, R0, 0x1, PT ;  /* 0x000000010000780c */ /* 0x001fda0003f06270 */
[----:B------:R-:W-:Y:S05]  /*00a0*/  @!P0 BRA `(.L_x_6) ;  /* 0x0000000800e48947 */ /* 0x000fea0003800000 */
[C---:B------:R-:W-:Y:S01]  /*00b0*/  ISETP.GE.U32.AND P2, PT, R0.reuse, 0x10, PT ;  /* 0x000000100000780c */ /* 0x040fe20003f46070 */
[----:B------:R-:W-:Y:S01]  /*00c0*/  HFMA2 R5, -RZ, RZ, 0, 0 ;  /* 0x00000000ff057431 */ /* 0x000fe200000001ff */
[----:B------:R-:W-:Y:S01]  /*00d0*/  LOP3.LUT R4, R0, 0xf, RZ, 0xc0, !PT ;  /* 0x0000000f00047812 */ /* 0x000fe200078ec0ff */
[----:B------:R-:W-:-:S03]  /*00e0*/  IMAD.MOV.U32 R12, RZ, RZ, RZ ;  /* 0x000000ffff0c7224 */ /* 0x000fc600078e00ff */
[----:B------:R-:W-:-:S07]  /*00f0*/  ISETP.NE.AND P1, PT, R4, RZ, PT ;  /* 0x000000ff0400720c */ /* 0x000fce0003f25270 */
[----:B------:R-:W-:Y:S06]  /*0100*/  @!P2 BRA `(.L_x_7) ;  /* 0x000000040068a947 */ /* 0x000fec0003800000 */
[----:B------:R-:W0:Y:S01]  /*0110*/  LDCU UR4, c[0x0][0x388] ;  /* 0x00007100ff0477ac */ /* 0x000e220008000800 */
[----:B------:R-:W1:Y:S01]  /*0120*/  LDC.64 R14, c[0x0][0x380] ;  /* 0x0000e000ff0e7b82 */ /* 0x000e620000000a00 */
[----:B------:R-:W-:Y:S01]  /*0130*/  LOP3.LUT R5, R0, 0x7ffffff0, RZ, 0xc0, !PT ;  /* 0x7ffffff000057812 */ /* 0x000fe200078ec0ff */
[----:B------:R-:W-:-:S04]  /*0140*/  IMAD.MOV.U32 R12, RZ, RZ, RZ ;  /* 0x000000ffff0c7224 */ /* 0x000fc800078e00ff */
[----:B------:R-:W-:Y:S01]  /*0150*/  IMAD.MOV R8, RZ, RZ, -R5 ;  /* 0x000000ffff087224 */ /* 0x000fe200078e0a05 */
[----:B0-----:R-:W-:-:S06]  /*0160*/  UIADD3 UR4, UPT, UPT, UR4, 0x7, URZ ;  /* 0x0000000704047890 */ /* 0x001fcc000fffe0ff */
[----:B------:R-:W-:-:S07]  /*0170*/  MOV R6, UR4 ;  /* 0x0000000400067c02 */ /* 0x000fce0008000f00 */
.L_x_8:
[C---:B------:R-:W-:Y:S01]  /*0180*/  VIADD R19, R6.reuse, 0xfffffff9 ;  /* 0xfffffff906137836 */ /* 0x040fe20000000000 */
[C---:B------:R-:W-:Y:S01]  /*0190*/  IADD3 R23, PT, PT, R6.reuse, -0x5, RZ ;  /* 0xfffffffb06177810 */ /* 0x040fe20007ffe0ff */
[----:B------:R-:W-:Y:S02]  /*01a0*/  VIADD R21, R6, 0xfffffffa ;  /* 0xfffffffa06157836 */ /* 0x000fe40000000000 */
[----:B-1----:R-:W-:-:S04]  /*01b0*/  IMAD.WIDE.U32 R18, R19, 0x4, R14 ;  /* 0x0000000413127825 */ /* 0x002fc800078e000e */
[--C-:B------:R-:W-:Y:S01]  /*01c0*/  IMAD.WIDE.U32 R20, R21, 0x4, R14.reuse ;  /* 0x0000000415147825 */ /* 0x100fe200078e000e */
[----:B------:R-:W2:Y:S03]  /*01d0*/  LDG.E R7, desc[UR6][R18.64] ;  /* 0x0000000612077981 */ /* 0x000ea6000c1e1900 */
[----:B------:R-:W-:Y:S01]  /*01e0*/  VIADD R11, R6, 0xfffffffc ;  /* 0xfffffffc060b7836 */ /* 0x000fe20000000000 */
[----:B------:R-:W3:Y:S01]  /*01f0*/  LDG.E R9, desc[UR6][R20.64] ;  /* 0x0000000614097981 */ /* 0x000ee2000c1e1900 */
[----:B------:R-:W-:-:S04]  /*0200*/  IMAD.WIDE.U32 R22, R23, 0x4, R14 ;  /* 0x0000000417167825 */ /* 0x000fc800078e000e */
[--C-:B------:R-:W-:Y:S01]  /*0210*/  IMAD.WIDE.U32 R10, R11, 0x4, R14.reuse ;  /* 0x000000040b0a7825 */ /* 0x100fe200078e000e */
[----:B------:R-:W4:Y:S03]  /*0220*/  LDG.E R3, desc[UR6][R22.64] ;  /* 0x0000000616037981 */ /* 0x000f26000c1e1900 */
[C---:B------:R-:W-:Y:S01]  /*0230*/  VIADD R17, R6.reuse, 0xfffffffd ;  /* 0xfffffffd06117836 */ /* 0x040fe20000000000 */
[----:B------:R-:W-:Y:S01]  /*0240*/  IADD3 R29, PT, PT, R6, -0x2, RZ ;  /* 0xfffffffe061d7810 */ /* 0x000fe20007ffe0ff */
[----:B------:R-:W5:Y:S02]  /*0250*/  LDG.E R10, desc[UR6][R10.64] ;  /* 0x000000060a0a7981 */ /* 0x000f64000c1e1900 */
[----:B------:R-:W-:-:S04]  /*0260*/  IMAD.WIDE.U32 R16, R17, 0x4, R14 ;  /* 0x0000000411107825 */ /* 0x000fc800078e000e */
[----:B------:R-:W-:Y:S01]  /*0270*/  VIADD R13, R6, 0xffffffff ;  /* 0xffffffff060d7836 */ /* 0x000fe20000000000 */
[----:B------:R0:W5:Y:S01]  /*0280*/  LDG.E R27, desc[UR6][R16.64] ;  /* 0x00000006101b7981 */ /* 0x000162000c1e1900 */
[----:B------:R-:W-:-:S05]  /*0290*/  IMAD.WIDE.U32 R28, R29, 0x4, R14 ;  /* 0x000000041d1c7825 */ /* 0x000fca00078e000e */
[----:B------:R1:W5:Y:S01]  /*02a0*/  LDG.E R26, desc[UR6][R28.64] ;  /* 0x000000061c1a7981 */ /* 0x000362000c1e1900 */
[----:B0-----:R-:W-:Y:S01]  /*02b0*/  IMAD.WIDE.U32 R16, R13, 0x4, R14 ;  /* 0x000000040d107825 */ /* 0x001fe200078e000e */
[----:B------:R-:W-:-:S03]  /*02c0*/  IADD3 R21, PT, PT, R6, 0x2, RZ ;  /* 0x0000000206157810 */ /* 0x000fc60007ffe0ff */
[C---:B------:R-:W-:Y:S01]  /*02d0*/  VIADD R13, R6.reuse, 0x1 ;  /* 0x00000001060d7836 */ /* 0x040fe20000000000 */
[----:B------:R0:W5:Y:S01]  /*02e0*/  LDG.E R25, desc[UR6][R16.64] ;  /* 0x0000000610197981 */ /* 0x000162000c1e1900 */
[----:B------:R-:W-:-:S04]  /*02f0*/  IMAD.WIDE.U32 R18, R6, 0x4, R14 ;  /* 0x0000000406127825 */ /* 0x000fc800078e000e */
[--C-:B------:R-:W-:Y:S01]  /*0300*/  IMAD.WIDE.U32 R22, R13, 0x4, R14.reuse ;  /* 0x000000040d167825 */ /* 0x100fe200078e000e */
[----:B------:R0:W5:Y:S03]  /*0310*/  LDG.E R24, desc[UR6][R18.64] ;  /* 0x0000000612187981 */ /* 0x000166000c1e1900 */
[----:B-1----:R-:W-:Y:S01]  /*0320*/  VIADD R29, R6, 0x3 ;  /* 0x00000003061d7836 */ /* 0x002fe20000000000 */
[----:B------:R-:W5:Y:S01]  /*0330*/  LDG.E R13, desc[UR6][R22.64] ;  /* 0x00000006160d7981 */ /* 0x000f62000c1e1900 */
[----:B------:R-:W-:-:S04]  /*0340*/  IMAD.WIDE.U32 R20, R21, 0x4, R14 ;  /* 0x0000000415147825 */ /* 0x000fc800078e000e */
[C---:B0-----:R-:W-:Y:S01]  /*0350*/  VIADD R17, R6.reuse, 0x4 ;  /* 0x0000000406117836 */ /* 0x041fe20000000000 */
[----:B------:R0:W5:Y:S01]  /*0360*/  LDG.E R11, desc[UR6][R20.64] ;  /* 0x00000006140b7981 */ /* 0x000162000c1e1900 */
[----:B------:R-:W-:Y:S01]  /*0370*/  IMAD.WIDE.U32 R28, R29, 0x4, R14 ;  /* 0x000000041d1c7825 */ /* 0x000fe200078e000e */
[----:B------:R-:W-:-:S03]  /*0380*/  IADD3 R19, PT, PT, R6, 0x5, RZ ;  /* 0x0000000506137810 */ /* 0x000fc60007ffe0ff */
[--C-:B------:R-:W-:Y:S02]  /*0390*/  IMAD.WIDE.U32 R16, R17, 0x4, R14.reuse ;  /* 0x0000000411107825 */ /* 0x100fe400078e000e */
[----:B------:R-:W5:Y:S02]  /*03a0*/  LDG.E R28, desc[UR6][R28.64] ;  /* 0x000000061c1c7981 */ /* 0x000f64000c1e1900 */
[C---:B0-----:R-:W-:Y:S02]  /*03b0*/  VIADD R21, R6.reuse, 0x6 ;  /* 0x0000000606157836 */ /* 0x041fe40000000000 */
[----:B------:R0:W5:Y:S01]  /*03c0*/  LDG.E R29, desc[UR6][R16.64] ;  /* 0x00000006101d7981 */ /* 0x000162000c1e1900 */
[----:B------:R-:W-:Y:S01]  /*03d0*/  IADD3 R23, PT, PT, R6, 0x8, RZ ;  /* 0x0000000806177810 */ /* 0x000fe20007ffe0ff */
[----:B0-----:R-:W-:-:S04]  /*03e0*/  IMAD.WIDE.U32 R16, R19, 0x4, R14 ;  /* 0x0000000413107825 */ /* 0x001fc800078e000e */
[--C-:B------:R-:W-:Y:S02]  /*03f0*/  IMAD.WIDE.U32 R18, R21, 0x4, R14.reuse ;  /* 0x0000000415127825 */ /* 0x100fe400078e000e */
[----:B------:R-:W5:Y:S02]  /*0400*/  LDG.E R16, desc[UR6][R16.64] ;  /* 0x0000000610107981 */ /* 0x000f64000c1e1900 */
[----:B------:R-:W-:Y:S02]  /*0410*/  VIADD R21, R6, 0x7 ;  /* 0x0000000706157836 */ /* 0x000fe40000000000 */
[----:B------:R-:W5:Y:S02]  /*0420*/  LDG.E R18, desc[UR6][R18.64] ;  /* 0x0000000612127981 */ /* 0x000f64000c1e1900 */
[----:B------:R-:W-:-:S04]  /*0430*/  IMAD.WIDE.U32 R20, R21, 0x4, R14 ;  /* 0x0000000415147825 */ /* 0x000fc800078e000e */
[----:B------:R-:W-:Y:S02]  /*0440*/  IMAD.WIDE.U32 R22, R23, 0x4, R14 ;  /* 0x0000000417167825 */ /* 0x000fe400078e000e */
[----:B------:R-:W5:Y:S04]  /*0450*/  LDG.E R20, desc[UR6][R20.64] ;  /* 0x0000000614147981 */ /* 0x000f68000c1e1900 */
[----:B------:R-:W5:Y:S01]  /*0460*/  LDG.E R22, desc[UR6][R22.64] ;  /* 0x0000000616167981 */ /* 0x000f62000c1e1900 */
[----:B------:R-:W-:-:S05]  /*0470*/  VIADD R8, R8, 0x10 ;  /* 0x0000001008087836 */ /* 0x000fca0000000000 */
[----:B------:R-:W-:Y:S01]  /*0480*/  ISETP.NE.AND P2, PT, R8, RZ, PT ;  /* 0x000000ff0800720c */ /* 0x000fe20003f45270 */
[----:B------:R-:W-:Y:S01]  /*0490*/  VIADD R6, R6, 0x10 ;  /* 0x0000001006067836 */ /* 0x000fe20000000000 */
[----:B--2---:R-:W-:-:S05]  /*04a0*/  FMNMX R7, RZ, R7, !PT ;  /* 0x00000007ff077209 */ /* 0x004fca0007800000 */
[----:B------:R-:W-:Y:S01]  /*04b0*/  FADD R7, R7, R12 ;  /* 0x0000000c07077221 */ /* 0x000fe20000000000 */
[----:B---3--:R-:W-:Y:S02]  /*04c0*/  FMNMX R12, RZ, R9, !PT ;  /* 0x00000009ff0c7209 */ /* 0x008fe40007800000 */
[----:B----4-:R-:W-:-:S03]  /*04d0*/  FMNMX R3, RZ, R3, !PT ;  /* 0x00000003ff037209 */ /* 0x010fc60007800000 */
[----:B------:R-:W-:Y:S01]  /*04e0*/  FADD R7, R7, R12 ;  /* 0x0000000c07077221 */ /* 0x000fe20000000000 */
[----:B-----5:R-:W-:-:S03]  /*04f0*/  FMNMX R10, RZ, R10, !PT ;  /* 0x0000000aff0a7209 */ /* 0x020fc60007800000 */
[----:B------:R-:W-:-:S04]  /*0500*/  FADD R3, R7, R3 ;  /* 0x0000000307037221 */ /* 0x000fc80000000000 */
[----:B------:R-:W-:Y:S01]  /*0510*/  FADD R3, R3, R10 ;  /* 0x0000000a03037221 */ /* 0x000fe20000000000 */
[----:B------:R-:W-:-:S05]  /*0520*/  FMNMX R12, RZ, R27, !PT ;  /* 0x0000001bff0c7209 */ /* 0x000fca0007800000 */
[----:B------:R-:W-:Y:S01]  /*0530*/  FADD R3, R3, R12 ;  /* 0x0000000c03037221 */ /* 0x000fe20000000000 */
[----:B------:R-:W-:-:S05]  /*0540*/  FMNMX R26, RZ, R26, !PT ;  /* 0x0000001aff1a7209 */ /* 0x000fca0007800000 */
[----:B------:R-:W-:Y:S01]  /*0550*/  FADD R3, R3, R26 ;  /* 0x0000001a03037221 */ /* 0x000fe20000000000 */
[----:B------:R-:W-:-:S05]  /*0560*/  FMNMX R10, RZ, R25, !PT ;  /* 0x00000019ff0a7209 */ /* 0x000fca0007800000 */
[----:B------:R-:W-:Y:S01]  /*0570*/  FADD R3, R3, R10 ;  /* 0x0000000a03037221 */ /* 0x000fe20000000000 */
[----:B------:R-:W-:Y:S02]  /*0580*/  FMNMX R24, RZ, R24, !PT ;  /* 0x00000018ff187209 */ /* 0x000fe40007800000 */
[----:B------:R-:W-:-:S03]  /*0590*/  FMNMX R10, RZ, R13, !PT ;  /* 0x0000000dff0a7209 */ /* 0x000fc60007800000 */
        /* <DEDUP_REMOVED lines=12> */
[----:B------:R-:W-:Y:S02]  /*0660*/  FMNMX R20, RZ, R20, !PT ;  /* 0x00000014ff147209 */ /* 0x000fe40007800000 */
[----:B------:R-:W-:-:S03]  /*0670*/  FMNMX R22, RZ, R22, !PT ;  /* 0x00000016ff167209 */ /* 0x000fc60007800000 */
[----:B------:R-:W-:-:S04]  /*0680*/  FADD R3, R3, R20 ;  /* 0x0000001403037221 */ /* 0x000fc80000000000 */
[----:B------:R-:W-:Y:S01]  /*0690*/  FADD R12, R3, R22 ;  /* 0x00000016030c7221 */ /* 0x000fe20000000000 */
[----:B------:R-:W-:Y:S06]  /*06a0*/  @P2 BRA `(.L_x_8) ;  /* 0xfffffff800b42947 */ /* 0x000fec000383ffff */
.L_x_7:
[----:B------:R-:W-:Y:S05]  /*06b0*/  @!P1 BRA `(.L_x_6) ;  /* 0x0000000400609947 */ /* 0x000fea0003800000 */
[----:B------:R-:W-:Y:S02]  /*06c0*/  ISETP.GE.U32.AND P1, PT, R4, 0x8, PT ;  /* 0x000000080400780c */ /* 0x000fe40003f26070 */
[----:B------:R-:W-:-:S04]  /*06d0*/  LOP3.LUT R20, R0, 0x7, RZ, 0xc0, !PT ;  /* 0x0000000700147812 */ /* 0x000fc800078ec0ff */
[----:B------:R-:W-:-:S07]  /*06e0*/  ISETP.NE.AND P2, PT, R20, RZ, PT ;  /* 0x000000ff1400720c */ /* 0x000fce0003f45270 */
[----:B------:R-:W-:Y:S06]  /*06f0*/  @!P1 BRA `(.L_x_9) ;  /* 0x0000000000ac9947 */ /* 0x000fec0003800000 */
[----:B------:R-:W0:Y:S01]  /*0700*/  LDC.64 R6, c[0x0][0x380] ;  /* 0x0000e000ff067b82 */ /* 0x000e220000000a00 */
[----:B------:R-:W1:Y:S02]  /*0710*/  LDCU UR4, c[0x0][0x388] ;  /* 0x00007100ff0477ac */ /* 0x000e640008000800 */
[----:B-1----:R-:W-:-:S05]  /*0720*/  IADD3 R13, PT, PT, R5, UR4, RZ ;  /* 0x00000004050d7c10 */ /* 0x002fca000fffe0ff */
[C---:B------:R-:W-:Y:S02]  /*0730*/  VIADD R17, R13.reuse, 0x1 ;  /* 0x000000010d117836 */ /* 0x040fe40000000000 */
[C---:B0-----:R-:W-:Y:S01]  /*0740*/  IMAD.WIDE.U32 R8, R13.reuse, 0x4, R6 ;  /* 0x000000040d087825 */ /* 0x041fe200078e0006 */
[----:B------:R-:W-:-:S03]  /*0750*/  IADD3 R11, PT, PT, R13, 0x3, RZ ;  /* 0x000000030d0b7810 */ /* 0x000fc60007ffe0ff */
[----:B------:R-:W-:Y:S01]  /*0760*/  VIADD R19, R13, 0x2 ;  /* 0x000000020d137836 */ /* 0x000fe20000000000 */
[----:B------:R0:W2:Y:S01]  /*0770*/  LDG.E R3, desc[UR6][R8.64] ;  /* 0x0000000608037981 */ /* 0x0000a2000c1e1900 */
[----:B------:R-:W-:-:S04]  /*0780*/  IMAD.WIDE.U32 R16, R17, 0x4, R6 ;  /* 0x0000000411107825 */ /* 0x000fc800078e0006 */
[--C-:B------:R-:W-:Y:S01]  /*0790*/  IMAD.WIDE.U32 R18, R19, 0x4, R6.reuse ;  /* 0x0000000413127825 */ /* 0x100fe200078e0006 */
[----:B------:R1:W3:Y:S03]  /*07a0*/  LDG.E R4, desc[UR6][R16.64] ;  /* 0x0000000610047981 */ /* 0x0002e6000c1e1900 */
[----:B------:R-:W-:Y:S02]  /*07b0*/  VIADD R15, R13, 0x4 ;  /* 0x000000040d0f7836 */ /* 0x000fe40000000000 */
[----:B------:R-:W-:Y:S01]  /*07c0*/  IMAD.WIDE.U32 R10, R11, 0x4, R6 ;  /* 0x000000040b0a7825 */ /* 0x000fe200078e0006 */
[----:B------:R-:W4:Y:S03]  /*07d0*/  LDG.E R18, desc[UR6][R18.64] ;  /* 0x0000000612127981 */ /* 0x000f26000c1e1900 */
[----:B------:R-:W-:-:S02]  /*07e0*/  VIADD R21, R13, 0x5 ;  /* 0x000000050d157836 */ /* 0x000fc40000000000 */
[--C-:B------:R-:W-:Y:S01]  /*07f0*/  IMAD.WIDE.U32 R14, R15, 0x4, R6.reuse ;  /* 0x000000040f0e7825 */ /* 0x100fe200078e0006 */
[----:B------:R-:W5:Y:S01]  /*0800*/  LDG.E R10, desc[UR6][R10.64] ;  /* 0x000000060a0a7981 */ /* 0x000f62000c1e1900 */
[----:B------:R-:W-:Y:S02]  /*0810*/  IADD3 R23, PT, PT, R13, 0x6, RZ ;  /* 0x000000060d177810 */ /* 0x000fe40007ffe0ff */
[--C-:B0-----:R-:W-:Y:S02]  /*0820*/  IMAD.WIDE.U32 R8, R21, 0x4, R6.reuse ;  /* 0x0000000415087825 */ /* 0x101fe400078e0006 */
[----:B------:R-:W5:Y:S02]  /*0830*/  LDG.E R14, desc[UR6][R14.64] ;  /* 0x000000060e0e7981 */ /* 0x000f64000c1e1900 */
[----:B------:R-:W-:Y:S02]  /*0840*/  VIADD R13, R13, 0x7 ;  /* 0x000000070d0d7836 */ /* 0x000fe40000000000 */
[--C-:B-1----:R-:W-:Y:S01]  /*0850*/  IMAD.WIDE.U32 R16, R23, 0x4, R6.reuse ;  /* 0x0000000417107825 */ /* 0x102fe200078e0006 */
[----:B------:R-:W5:Y:S03]  /*0860*/  LDG.E R8, desc[UR6][R8.64] ;  /* 0x0000000608087981 */ /* 0x000f66000c1e1900 */
[----:B------:R-:W-:-:S02]  /*0870*/  IMAD.WIDE.U32 R6, R13, 0x4, R6 ;  /* 0x000000040d067825 */ /* 0x000fc400078e0006 */
[----:B------:R-:W5:Y:S04]  /*0880*/  LDG.E R16, desc[UR6][R16.64] ;  /* 0x0000000610107981 */ /* 0x000f68000c1e1900 */
[----:B------:R-:W5:Y:S01]  /*0890*/  LDG.E R6, desc[UR6][R6.64] ;  /* 0x0000000606067981 */ /* 0x000f62000c1e1900 */
[----:B------:R-:W-:Y:S01]  /*08a0*/  VIADD R5, R5, 0x8 ;  /* 0x0000000805057836 */ /* 0x000fe20000000000 */
[----:B--2---:R-:W-:-:S05]  /*08b0*/  FMNMX R3, RZ, R3, !PT ;  /* 0x00000003ff037209 */ /* 0x004fca0007800000 */
[----:B------:R-:W-:Y:S01]  /*08c0*/  FADD R3, R12, R3 ;  /* 0x000000030c037221 */ /* 0x000fe20000000000 */
[----:B---3--:R-:W-:-:S05]  /*08d0*/  FMNMX R4, RZ, R4, !PT ;  /* 0x00000004ff047209 */ /* 0x008fca0007800000 */
[----:B------:R-:W-:Y:S01]  /*08e0*/  FADD R3, R3, R4 ;  /* 0x0000000403037221 */ /* 0x000fe20000000000 */
[----:B----4-:R-:W-:-:S05]  /*08f0*/  FMNMX R18, RZ, R18, !PT ;  /* 0x00000012ff127209 */ /* 0x010fca0007800000 */
[----:B------:R-:W-:Y:S01]  /*0900*/  FADD R3, R3, R18 ;  /* 0x0000001203037221 */ /* 0x000fe20000000000 */
[----:B-----5:R-:W-:Y:S02]  /*0910*/  FMNMX R10, RZ, R10, !PT ;  /* 0x0000000aff0a7209 */ /* 0x020fe40007800000 */
[----:B------:R-:W-:-:S03]  /*0920*/  FMNMX R14, RZ, R14, !PT ;  /* 0x0000000eff0e7209 */ /* 0x000fc60007800000 */
[----:B------:R-:W-:Y:S01]  /*0930*/  FADD R3, R3, R10 ;  /* 0x0000000a03037221 */ /* 0x000fe20000000000 */
[----:B------:R-:W-:-:S03]  /*0940*/  FMNMX R8, RZ, R8, !PT ;  /* 0x00000008ff087209 */ /* 0x000fc60007800000 */
[----:B------:R-:W-:Y:S01]  /*0950*/  FADD R3, R3, R14 ;  /* 0x0000000e03037221 */ /* 0x000fe20000000000 */
[----:B------:R-:W-:-:S03]  /*0960*/  FMNMX R16, RZ, R16, !PT ;  /* 0x00000010ff107209 */ /* 0x000fc60007800000 */
[----:B------:R-:W-:Y:S01]  /*0970*/  FADD R3, R3, R8 ;  /* 0x0000000803037221 */ /* 0x000fe20000000000 */
[----:B------:R-:W-:-:S03]  /*0980*/  FMNMX R6, RZ, R6, !PT ;  /* 0x00000006ff067209 */ /* 0x000fc60007800000 */
[----:B------:R-:W-:-:S04]  /*0990*/  FADD R3, R3, R16 ;  /* 0x0000001003037221 */ /* 0x000fc80000000000 */
[----:B------:R-:W-:-:S07]  /*09a0*/  FADD R12, R3, R6 ;  /* 0x00000006030c7221 */ /* 0x000fce0000000000 */
.L_x_9:
        /* <DEDUP_REMOVED lines=9> */
[----:B0-----:R-:W-:-:S04]  /*0a40*/  IMAD.WIDE.U32 R8, R13, 0x4, R6 ;  /* 0x000000040d087825 */ /* 0x001fc800078e0006 */
[----:B------:R-:W-:Y:S02]  /*0a50*/  VIADD R15, R13, 0x2 ;  /* 0x000000020d0f7836 */ /* 0x000fe40000000000 */
[--C-:B------:R-:W-:Y:S01]  /*0a60*/  IMAD.WIDE.U32 R10, R11, 0x4, R6.reuse ;  /* 0x000000040b0a7825 */ /* 0x100fe200078e0006 */
[----:B------:R-:W2:Y:S01]  /*0a70*/  LDG.E R8, desc[UR6][R8.64] ;  /* 0x0000000608087981 */ /* 0x000ea2000c1e1900 */
[----:B------:R-:W-:Y:S02]  /*0a80*/  IADD3 R13, PT, PT, R13, 0x3, RZ ;  /* 0x000000030d0d7810 */ /* 0x000fe40007ffe0ff */
[--C-:B------:R-:W-:Y:S02]  /*0a90*/  IMAD.WIDE.U32 R14, R15, 0x4, R6.reuse ;  /* 0x000000040f0e7825 */ /* 0x100fe400078e0006 */
[----:B------:R-:W3:Y:S02]  /*0aa0*/  LDG.E R10, desc[UR6][R10.64] ;  /* 0x000000060a0a7981 */ /* 0x000ee4000c1e1900 */
[----:B------:R-:W-:-:S02]  /*0ab0*/  IMAD.WIDE.U32 R6, R13, 0x4, R6 ;  /* 0x000000040d067825 */ /* 0x000fc400078e0006 */
[----:B------:R-:W4:Y:S04]  /*0ac0*/  LDG.E R14, desc[UR6][R14.64] ;  /* 0x000000060e0e7981 */ /* 0x000f28000c1e1900 */
[----:B------:R-:W5:Y:S01]  /*0ad0*/  LDG.E R6, desc[UR6][R6.64] ;  /* 0x0000000606067981 */ /* 0x000f62000c1e1900 */
[----:B------:R-:W-:Y:S01]  /*0ae0*/  VIADD R5, R5, 0x4 ;  /* 0x0000000405057836 */ /* 0x000fe20000000000 */
[----:B--2---:R-:W-:Y:S02]  /*0af0*/  FMNMX R13, RZ, R8, !PT ;  /* 0x00000008ff0d7209 */ /* 0x004fe40007800000 */
[----:B---3--:R-:W-:-:S03]  /*0b00*/  FMNMX R4, RZ, R10, !PT ;  /* 0x0000000aff047209 */ /* 0x008fc60007800000 */
[----:B------:R-:W-:Y:S01]  /*0b10*/  FADD R13, R12, R13 ;  /* 0x0000000d0c0d7221 */ /* 0x000fe20000000000 */
[----:B----4-:R-:W-:-:S03]  /*0b20*/  FMNMX R17, RZ, R14, !PT ;  /* 0x0000000eff117209 */ /* 0x010fc60007800000 */
[----:B------:R-:W-:Y:S01]  /*0b30*/  FADD R4, R13, R4 ;  /* 0x000000040d047221 */ /* 0x000fe20000000000 */
[----:B-----5:R-:W-:-:S03]  /*0b40*/  FMNMX R9, RZ, R6, !PT ;  /* 0x00000006ff097209 */ /* 0x020fc60007800000 */
[----:B------:R-:W-:-:S04]  /*0b50*/  FADD R4, R4, R17 ;  /* 0x0000001104047221 */ /* 0x000fc80000000000 */
[----:B------:R-:W-:-:S07]  /*0b60*/  FADD R12, R4, R9 ;  /* 0x00000009040c7221 */ /* 0x000fce0000000000 */
.L_x_10:
[----:B------:R-:W-:Y:S05]  /*0b70*/  @!P2 BRA `(.L_x_6) ;  /* 0x000000000030a947 */ /* 0x000fea0003800000 */
[----:B------:R-:W0:Y:S01]  /*0b80*/  LDC.64 R6, c[0x0][0x380] ;  /* 0x0000e000ff067b82 */ /* 0x000e220000000a00 */
[----:B------:R-:W1:Y:S01]  /*0b90*/  LDCU UR4, c[0x0][0x388] ;  /* 0x00007100ff0477ac */ /* 0x000e620008000800 */
[----:B------:R-:W-:Y:S01]  /*0ba0*/  IADD3 R8, PT, PT, -R3, RZ, RZ ;  /* 0x000000ff03087210 */ /* 0x000fe20007ffe1ff */
[----:B-1----:R-:W-:-:S07]  /*0bb0*/  VIADD R3, R5, UR4 ;  /* 0x0000000405037c36 */ /* 0x002fce0008000000 */
.L_x_11:
[----:B0-----:R-:W-:-:S06]  /*0bc0*/  IMAD.WIDE.U32 R4, R3, 0x4, R6 ;  /* 0x0000000403047825 */ /* 0x001fcc00078e0006 */
[----:B------:R-:W2:Y:S01]  /*0bd0*/  LDG.E R4, desc[UR6][R4.64] ;  /* 0x0000000604047981 */ /* 0x000ea2000c1e1900 */
[----:B------:R-:W-:Y:S01]  /*0be0*/  IADD3 R8, PT, PT, R8, 0x1, RZ ;  /* 0x0000000108087810 */ /* 0x000fe20007ffe0ff */
[----:B------:R-:W-:-:S03]  /*0bf0*/  VIADD R3, R3, 0x1 ;  /* 0x0000000103037836 */ /* 0x000fc60000000000 */
[----:B------:R-:W-:Y:S02]  /*0c00*/  ISETP.NE.AND P1, PT, R8, RZ, PT ;  /* 0x000000ff0800720c */ /* 0x000fe40003f25270 */
[----:B--2---:R-:W-:-:S05]  /*0c10*/  FMNMX R9, RZ, R4, !PT ;  /* 0x00000004ff097209 */ /* 0x004fca0007800000 */
[----:B------:R-:W-:-:S06]  /*0c20*/  FADD R12, R9, R12 ;  /* 0x0000000c090c7221 */ /* 0x000fcc0000000000 */
[----:B------:R-:W-:Y:S05]  /*0c30*/  @P1 BRA `(.L_x_11) ;  /* 0xfffffffc00e01947 */ /* 0x000fea000383ffff */
.L_x_6:
[----:B------:R-:W-:-:S13]  /*0c40*/  FSETP.GT.AND P1, PT, R12, RZ, PT ;  /* 0x000000ff0c00720b */ /* 0x000fda0003f24000 */
[----:B------:R-:W-:Y:S05]  /*0c50*/  @P1 BRA `(.L_x_12) ;  /* 0x00000004006c1947 */ /* 0x000fea0003800000 */
[----:B------:R-:W-:Y:S05]  /*0c60*/  @!P0 EXIT ;  /* 0x000000000000894d */ /* 0x000fea0003800000 */
[----:B------:R-:W-:-:S04]  /*0c70*/  IADD3 R3, PT, PT, R2, 0x1800000, RZ ;  /* 0x0180000002037810 */ /* 0x000fc80007ffe0ff */
[----:B------:R-:W-:-:S04]  /*0c80*/  LOP3.LUT R3, R3, 0x7f800000, RZ, 0xc0, !PT ;  /* 0x7f80000003037812 */ /* 0x000fc800078ec0ff */
[----:B------:R-:W-:-:S13]  /*0c90*/  ISETP.GT.U32.AND P0, PT, R3, 0x1ffffff, PT ;  /* 0x01ffffff0300780c */ /* 0x000fda0003f04070 */
[----:B------:R-:W-:Y:S05]  /*0ca0*/  @P0 BRA `(.L_x_13) ;  /* 0x00000000000c0947 */ /* 0x000fea0003800000 */
[----:B------:R-:W-:-:S07]  /*0cb0*/  MOV R4, 0xcd0 ;  /* 0x00000cd000047802 */ /* 0x000fce0000000f00 */
[----:B------:R-:W-:Y:S05]  /*0cc0*/  CALL.REL.NOINC `($__internal_0_$__cuda_sm20_rcp_rn_f32_slowpath) ;  /* 0x0000000c000c7944 */ /* 0x000fea0003c00000 */
[----:B------:R-:W-:Y:S05]  /*0cd0*/  BRA `(.L_x_14) ;  /* 0x0000000000107947 */ /* 0x000fea0003800000 */
.L_x_13:
[----:B------:R-:W0:Y:S02]  /*0ce0*/  MUFU.RCP R3, R2 ;  /* 0x0000000200037308 */ /* 0x000e240000001000 */
[----:B0-----:R-:W-:-:S04]  /*0cf0*/  FFMA R4, R2, R3, -1 ;  /* 0xbf80000002047423 */ /* 0x001fc80000000003 */
[----:B------:R-:W-:-:S04]  /*0d00*/  FADD.FTZ R4, -R4, -RZ ;  /* 0x800000ff04047221 */ /* 0x000fc80000010100 */
[----:B------:R-:W-:-:S07]  /*0d10*/  FFMA R3, R3, R4, R3 ;  /* 0x0000000403037223 */ /* 0x000fce0000000003 */
.L_x_14:
[C---:B------:R-:W-:Y:S01]  /*0d20*/  ISETP.GE.U32.AND P0, PT, R0.reuse, 0x8, PT ;  /* 0x000000080000780c */ /* 0x040fe20003f06070 */
[----:B------:R-:W-:Y:S01]  /*0d30*/  IMAD.MOV.U32 R2, RZ, RZ, RZ ;  /* 0x000000ffff027224 */ /* 0x000fe200078e00ff */
[----:B------:R-:W-:-:S04]  /*0d40*/  LOP3.LUT R22, R0, 0x7, RZ, 0xc0, !PT ;  /* 0x0000000700167812 */ /* 0x000fc800078ec0ff */
[----:B------:R-:W-:-:S07]  /*0d50*/  ISETP.NE.AND P1, PT, R22, RZ, PT ;  /* 0x000000ff1600720c */ /* 0x000fce0003f25270 */
[----:B------:R-:W-:Y:S06]  /*0d60*/  @!P0 BRA `(.L_x_15) ;  /* 0x0000000000848947 */ /* 0x000fec0003800000 */
[----:B------:R-:W0:Y:S01]  /*0d70*/  LDCU UR4, c[0x0][0x388] ;  /* 0x00007100ff0477ac */ /* 0x000e220008000800 */
[----:B------:R-:W1:Y:S01]  /*0d80*/  LDC.64 R4, c[0x0][0x380] ;  /* 0x0000e000ff047b82 */ /* 0x000e620000000a00 */
[----:B------:R-:W-:-:S04]  /*0d90*/  LOP3.LUT R2, R0, 0x7ffffff8, RZ, 0xc0, !PT ;  /* 0x7ffffff800027812 */ /* 0x000fc800078ec0ff */
[----:B------:R-:W-:Y:S01]  /*0da0*/  IADD3 R6, PT, PT, -R2, RZ, RZ ;  /* 0x000000ff02067210 */ /* 0x000fe20007ffe1ff */
[----:B0-----:R-:W-:-:S06]  /*0db0*/  UIADD3 UR4, UPT, UPT, UR4, 0x3, URZ ;  /* 0x0000000304047890 */ /* 0x001fcc000fffe0ff */
[----:B------:R-:W-:-:S07]  /*0dc0*/  IMAD.U32 R7, RZ, RZ, UR4 ;  /* 0x00000004ff077e24 */ /* 0x000fce000f8e00ff */
.L_x_16:
[C---:B------:R-:W-:Y:S01]  /*0dd0*/  IADD3 R13, PT, PT, R7.reuse, -0x3, RZ ;  /* 0xfffffffd070d7810 */ /* 0x040fe20007ffe0ff */
[C---:B------:R-:W-:Y:S01]  /*0de0*/  VIADD R15, R7.reuse, 0xfffffffe ;  /* 0xfffffffe070f7836 */ /* 0x040fe20000000000 */
[C---:B------:R-:W-:Y:S01]  /*0df0*/  IADD3 R17, PT, PT, R7.reuse, -0x1, RZ ;  /* 0xffffffff07117810 */ /* 0x040fe20007ffe0ff */
[C---:B------:R-:W-:Y:S01]  /*0e00*/  VIADD R11, R7.reuse, 0x1 ;  /* 0x00000001070b7836 */ /* 0x040fe20000000000 */
[----:B------:R-:W-:Y:S01]  /*0e10*/  IADD3 R19, PT, PT, R7, 0x2, RZ ;  /* 0x0000000207137810 */ /* 0x000fe20007ffe0ff */
[----:B-1----:R-:W-:Y:S01]  /*0e20*/  IMAD.WIDE.U32 R12, R13, 0x4, R4 ;  /* 0x000000040d0c7825 */ /* 0x002fe200078e0004 */
[----:B------:R-:W-:-:S03]  /*0e30*/  IADD3 R23, PT, PT, R7, 0x4, RZ ;  /* 0x0000000407177810 */ /* 0x000fc60007ffe0ff */
[--C-:B------:R-:W-:Y:S01]  /*0e40*/  IMAD.WIDE.U32 R14, R15, 0x4, R4.reuse ;  /* 0x000000040f0e7825 */ /* 0x100fe200078e0004 */
[----:B------:R0:W-:Y:S03]  /*0e50*/  STG.E desc[UR6][R12.64], R3 ;  /* 0x000000030c007986 */ /* 0x0001e6000c101906 */
[--C-:B------:R-:W-:Y:S01]  /*0e60*/  IMAD.WIDE.U32 R16, R17, 0x4, R4.reuse ;  /* 0x0000000411107825 */ /* 0x100fe200078e0004 */
[----:B------:R2:W-:Y:S03]  /*0e70*/  STG.E desc[UR6][R14.64], R3 ;  /* 0x000000030e007986 */ /* 0x0005e6000c101906 */
[C---:B------:R-:W-:Y:S01]  /*0e80*/  VIADD R21, R7.reuse, 0x3 ;  /* 0x0000000307157836 */ /* 0x040fe20000000000 */
[----:B------:R2:W-:Y:S01]  /*0e90*/  STG.E desc[UR6][R16.64], R3 ;  /* 0x0000000310007986 */ /* 0x0005e2000c101906 */
[C---:B------:R-:W-:Y:S01]  /*0ea0*/  IMAD.WIDE.U32 R8, R7.reuse, 0x4, R4 ;  /* 0x0000000407087825 */ /* 0x040fe200078e0004 */
[----:B------:R-:W-:-:S03]  /*0eb0*/  IADD3 R7, PT, PT, R7, 0x8, RZ ;  /* 0x0000000807077810 */ /* 0x000fc60007ffe0ff */
[--C-:B------:R-:W-:Y:S01]  /*0ec0*/  IMAD.WIDE.U32 R10, R11, 0x4, R4.reuse ;  /* 0x000000040b0a7825 */ /* 0x100fe200078e0004 */
[----:B------:R2:W-:Y:S03]  /*0ed0*/  STG.E desc[UR6][R8.64], R3 ;  /* 0x0000000308007986 */ /* 0x0005e6000c101906 */
[--C-:B------:R-:W-:Y:S01]  /*0ee0*/  IMAD.WIDE.U32 R18, R19, 0x4, R4.reuse ;  /* 0x0000000413127825 */ /* 0x100fe200078e0004 */
[----:B------:R2:W-:Y:S03]  /*0ef0*/  STG.E desc[UR6][R10.64], R3 ;  /* 0x000000030a007986 */ /* 0x0005e6000c101906 */
[--C-:B------:R-:W-:Y:S01]  /*0f00*/  IMAD.WIDE.U32 R20, R21, 0x4, R4.reuse ;  /* 0x0000000415147825 */ /* 0x100fe200078e0004 */
[----:B------:R2:W-:Y:S03]  /*0f10*/  STG.E desc[UR6][R18.64], R3 ;  /* 0x0000000312007986 */ /* 0x0005e6000c101906 */
[----:B0-----:R-:W-:Y:S01]  /*0f20*/  IMAD.WIDE.U32 R12, R23, 0x4, R4 ;  /* 0x00000004170c7825 */ /* 0x001fe200078e0004 */
[----:B------:R2:W-:Y:S03]  /*0f30*/  STG.E desc[UR6][R20.64], R3 ;  /* 0x0000000314007986 */ /* 0x0005e6000c101906 */
[----:B------:R-:W-:Y:S01]  /*0f40*/  VIADD R6, R6, 0x8 ;  /* 0x0000000806067836 */ /* 0x000fe20000000000 */
[----:B------:R2:W-:Y:S04]  /*0f50*/  STG.E desc[UR6][R12.64], R3 ;  /* 0x000000030c007986 */ /* 0x0005e8000c101906 */
[----:B------:R-:W-:-:S13]  /*0f60*/  ISETP.NE.AND P0, PT, R6, RZ, PT ;  /* 0x000000ff0600720c */ /* 0x000fda0003f05270 */
[----:B--2---:R-:W-:Y:S05]  /*0f70*/  @P0 BRA `(.L_x_16) ;  /* 0xfffffffc00940947 */ /* 0x004fea000383ffff */
.L_x_15:
[----:B------:R-:W-:Y:S05]  /*0f80*/  @!P1 EXIT ;  /* 0x000000000000994d */ /* 0x000fea0003800000 */
[----:B------:R-:W-:Y:S02]  /*0f90*/  ISETP.GE.U32.AND P0, PT, R22, 0x4, PT ;  /* 0x000000041600780c */ /* 0x000fe40003f06070 */
[----:B------:R-:W-:-:S04]  /*0fa0*/  LOP3.LUT R12, R0, 0x3, RZ, 0xc0, !PT ;  /* 0x00000003000c7812 */ /* 0x000fc800078ec0ff */
[----:B------:R-:W-:-:S07]  /*0fb0*/  ISETP.NE.AND P1, PT, R12, RZ, PT ;  /* 0x000000ff0c00720c */ /* 0x000fce0003f25270 */
[----:B------:R-:W-:Y:S06]  /*0fc0*/  @!P0 BRA `(.L_x_17) ;  /* 0x00000000003c8947 */ /* 0x000fec0003800000 */
[----:B------:R-:W0:Y:S01]  /*0fd0*/  LDCU UR4, c[0x0][0x388] ;  /* 0x00007100ff0477ac */ /* 0x000e220008000800 */
[----:B------:R-:W1:Y:S01]  /*0fe0*/  LDC.64 R10, c[0x0][0x380] ;  /* 0x0000e000ff0a7b82 */ /* 0x000e620000000a00 */
[C---:B0-----:R-:W-:Y:S02]  /*0ff0*/  VIADD R5, R2.reuse, UR4 ;  /* 0x0000000402057c36 */ /* 0x041fe40008000000 */
[----:B------:R-:W-:Y:S02]  /*1000*/  VIADD R2, R2, 0x4 ;  /* 0x0000000402027836 */ /* 0x000fe40000000000 */
[C---:B------:R-:W-:Y:S01]  /*1010*/  VIADD R9, R5.reuse, 0x2 ;  /* 0x0000000205097836 */ /* 0x040fe20000000000 */
[C---:B------:R-:W-:Y:S02]  /*1020*/  IADD3 R7, PT, PT, R5.reuse, 0x1, RZ ;  /* 0x0000000105077810 */ /* 0x040fe40007ffe0ff */
[C---:B------:R-:W-:Y:S01]  /*1030*/  IADD3 R13, PT, PT, R5.reuse, 0x3, RZ ;  /* 0x00000003050d7810 */ /* 0x040fe20007ffe0ff */
[----:B-1----:R-:W-:-:S04]  /*1040*/  IMAD.WIDE.U32 R4, R5, 0x4, R10 ;  /* 0x0000000405047825 */ /* 0x002fc800078e000a */
[--C-:B------:R-:W-:Y:S01]  /*1050*/  IMAD.WIDE.U32 R6, R7, 0x4, R10.reuse ;  /* 0x0000000407067825 */ /* 0x100fe200078e000a */
[----:B------:R0:W-:Y:S03]  /*1060*/  STG.E desc[UR6][R4.64], R3 ;  /* 0x0000000304007986 */ /* 0x0001e6000c101906 */
[--C-:B------:R-:W-:Y:S01]  /*1070*/  IMAD.WIDE.U32 R8, R9, 0x4, R10.reuse ;  /* 0x0000000409087825 */ /* 0x100fe200078e000a */
[----:B------:R0:W-:Y:S03]  /*1080*/  STG.E desc[UR6][R6.64], R3 ;  /* 0x0000000306007986 */ /* 0x0001e6000c101906 */
[----:B------:R-:W-:Y:S01]  /*1090*/  IMAD.WIDE.U32 R10, R13, 0x4, R10 ;  /* 0x000000040d0a7825 */ /* 0x000fe200078e000a */
[----:B------:R0:W-:Y:S04]  /*10a0*/  STG.E desc[UR6][R8.64], R3 ;  /* 0x0000000308007986 */ /* 0x0001e8000c101906 */
[----:B------:R0:W-:Y:S02]  /*10b0*/  STG.E desc[UR6][R10.64], R3 ;  /* 0x000000030a007986 */ /* 0x0001e4000c101906 */
.L_x_17:
[----:B------:R-:W-:Y:S05]  /*10c0*/  @!P1 EXIT ;  /* 0x000000000000994d */ /* 0x000fea0003800000 */
[----:B------:R-:W-:Y:S02]  /*10d0*/  ISETP.NE.AND P0, PT, R12, 0x1, PT ;  /* 0x000000010c00780c */ /* 0x000fe40003f05270 */
[----:B------:R-:W-:-:S04]  /*10e0*/  LOP3.LUT R0, R0, 0x1, RZ, 0xc0, !PT ;  /* 0x0000000100007812 */ /* 0x000fc800078ec0ff */
[----:B------:R-:W-:-:S07]  /*10f0*/  ISETP.NE.U32.AND P1, PT, R0, 0x1, PT ;  /* 0x000000010000780c */ /* 0x000fce0003f25070 */
[----:B------:R-:W-:Y:S06]  /*1100*/  @!P0 BRA `(.L_x_18) ;  /* 0x0000000000248947 */ /* 0x000fec0003800000 */
[----:B------:R-:W1:Y:S01]  /*1110*/  LDCU UR4, c[0x0][0x388] ;  /* 0x00007100ff0477ac */ /* 0x000e620008000800 */
[----:B0-----:R-:W0:Y:S01]  /*1120*/  LDC.64 R4, c[0x0][0x380] ;  /* 0x0000e000ff047b82 */ /* 0x001e220000000a00 */
[C---:B-1----:R-:W-:Y:S02]  /*1130*/  IADD3 R7, PT, PT, R2.reuse, UR4, RZ ;  /* 0x0000000402077c10 */ /* 0x042fe4000fffe0ff */
[----:B------:R-:W-:-:S03]  /*1140*/  IADD3 R2, PT, PT, R2, 0x2, RZ ;  /* 0x0000000202027810 */ /* 0x000fc60007ffe0ff */
[C---:B------:R-:W-:Y:S02]  /*1150*/  VIADD R9, R7.reuse, 0x1 ;  /* 0x0000000107097836 */ /* 0x040fe40000000000 */
[----:B0-----:R-:W-:-:S04]  /*1160*/  IMAD.WIDE.U32 R6, R7, 0x4, R4 ;  /* 0x0000000407067825 */ /* 0x001fc800078e0004 */
[----:B------:R-:W-:Y:S01]  /*1170*/  IMAD.WIDE.U32 R4, R9, 0x4, R4 ;  /* 0x0000000409047825 */ /* 0x000fe200078e0004 */
[----:B------:R1:W-:Y:S04]  /*1180*/  STG.E desc[UR6][R6.64], R3 ;  /* 0x0000000306007986 */ /* 0x0003e8000c101906 */
[----:B------:R1:W-:Y:S02]  /*1190*/  STG.E desc[UR6][R4.64], R3 ;  /* 0x0000000304007986 */ /* 0x0003e4000c101906 */
.L_x_18:
[----:B------:R-:W-:Y:S05]  /*11a0*/  @P1 EXIT ;  /* 0x000000000000194d */ /* 0x000fea0003800000 */
[----:B01----:R-:W0:Y:S01]  /*11b0*/  LDC.64 R4, c[0x0][0x380] ;  /* 0x0000e000ff047b82 */ /* 0x003e220000000a00 */
[----:B------:R-:W1:Y:S02]  /*11c0*/  LDCU UR4, c[0x0][0x388] ;  /* 0x00007100ff0477ac */ /* 0x000e640008000800 */
[----:B-1----:R-:W-:-:S04]  /*11d0*/  VIADD R7, R2, UR4 ;  /* 0x0000000402077c36 */ /* 0x002fc80008000000 */
[----:B0-----:R-:W-:-:S05]  /*11e0*/  IMAD.WIDE.U32 R4, R7, 0x4, R4 ;  /* 0x0000000407047825 */ /* 0x001fca00078e0004 */
[----:B------:R-:W-:Y:S01]  /*11f0*/  STG.E desc[UR6][R4.64], R3 ;  /* 0x0000000304007986 */ /* 0x000fe2000c101906 */
[----:B------:R-:W-:Y:S05]  /*1200*/  EXIT ;  /* 0x000000000000794d */ /* 0x000fea0003800000 */
.L_x_12:
[----:B------:R-:W-:Y:S05]  /*1210*/  @!P0 EXIT ;  /* 0x000000000000894d */ /* 0x000fea0003800000 */
[C---:B------:R-:W-:Y:S02]  /*1220*/  ISETP.GE.U32.AND P0, PT, R0.reuse, 0x4, PT ;  /* 0x000000040000780c */ /* 0x040fe40003f06070 */
[----:B------:R-:W-:Y:S02]  /*1230*/  LOP3.LUT R4, R0, 0x3, RZ, 0xc0, !PT ;  /* 0x0000000300047812 */ /* 0x000fe400078ec0ff */
[----:B------:R-:W-:-:S09]  /*1240*/  MOV R5, RZ ;  /* 0x000000ff00057202 */ /* 0x000fd20000000f00 */
[----:B------:R-:W-:Y:S05]  /*1250*/  @!P0 BRA `(.L_x_19) ;  /* 0x0000000400388947 */ /* 0x000fea0003800000 */
[----:B------:R-:W0:Y:S01]  /*1260*/  LDCU UR4, c[0x0][0x388] ;  /* 0x00007100ff0477ac */ /* 0x000e220008000800 */
[----:B------:R-:W1:Y:S01]  /*1270*/  LDC.64 R14, c[0x0][0x380] ;  /* 0x0000e000ff0e7b82 */ /* 0x000e620000000a00 */
[----:B------:R-:W-:-:S05]  /*1280*/  LOP3.LUT R5, R0, 0x7ffffffc, RZ, 0xc0, !PT ;  /* 0x7ffffffc00057812 */ /* 0x000fca00078ec0ff */
[----:B------:R-:W-:Y:S01]  /*1290*/  IMAD.MOV R8, RZ, RZ, -R5 ;  /* 0x000000ffff087224 */ /* 0x000fe200078e0a05 */
[----:B0-----:R-:W-:-:S06]  /*12a0*/  UIADD3 UR4, UPT, UPT, UR4, 0x3, URZ ;  /* 0x0000000304047890 */ /* 0x001fcc000fffe0ff */
[----:B------:R-:W-:-:S07]  /*12b0*/  MOV R9, UR4 ;  /* 0x0000000400097c02 */ /* 0x000fce0008000f00 */
.L_x_24:
[----:B------:R-:W-:-:S04]  /*12c0*/  VIADD R11, R9, 0xfffffffd ;  /* 0xfffffffd090b7836 */ /* 0x000fc80000000000 */
[----:B-1----:R-:W-:-:S05]  /*12d0*/  IMAD.WIDE.U32 R10, R11, 0x4, R14 ;  /* 0x000000040b0a7825 */ /* 0x002fca00078e000e */
[----:B------:R-:W2:Y:S01]  /*12e0*/  LDG.E R3, desc[UR6][R10.64] ;  /* 0x000000060a037981 */ /* 0x000ea2000c1e1900 */
[----:B------:R-:W0:Y:S01]  /*12f0*/  MUFU.RCP R7, R12 ;  /* 0x0000000c00077308 */ /* 0x000e220000001000 */
[----:B------:R-:W-:Y:S01]  /*1300*/  IADD3 R17, PT, PT, R9, -0x2, RZ ;  /* 0xfffffffe09117810 */ /* 0x000fe20007ffe0ff */
[----:B0-----:R-:W-:-:S04]  /*1310*/  FFMA R0, R7, -R12, 1 ;  /* 0x3f80000007007423 */ /* 0x001fc8000000080c */
[----:B------:R-:W-:Y:S01]  /*1320*/  FFMA R0, R7, R0, R7 ;  /* 0x0000000007007223 */ /* 0x000fe20000000007 */
[----:B--2---:R-:W-:-:S04]  /*1330*/  FMNMX R3, RZ, R3, !PT ;  /* 0x00000003ff037209 */ /* 0x004fc80007800000 */
[----:B------:R-:W0:Y:S01]  /*1340*/  FCHK P0, R3, R12 ;  /* 0x0000000c03007302 */ /* 0x000e220000000000 */
[----:B------:R-:W-:-:S04]  /*1350*/  FFMA R7, R3, R0, RZ ;  /* 0x0000000003077223 */ /* 0x000fc800000000ff */
[----:B------:R-:W-:-:S04]  /*1360*/  FFMA R2, R7, -R12, R3 ;  /* 0x8000000c07027223 */ /* 0x000fc80000000003 */
[----:B------:R-:W-:Y:S01]  /*1370*/  FFMA R7, R0, R2, R7 ;  /* 0x0000000200077223 */ /* 0x000fe20000000007 */
[----:B0-----:R-:W-:Y:S06]  /*1380*/  @!P0 BRA `(.L_x_20) ;  /* 0x00000000000c8947 */ /* 0x001fec0003800000 */
[----:B------:R-:W-:Y:S01]  /*1390*/  IMAD.MOV.U32 R0, RZ, RZ, R12 ;  /* 0x000000ffff007224 */ /* 0x000fe200078e000c */
[----:B------:R-:W-:-:S07]  /*13a0*/  MOV R2, 0x13c0 ;  /* 0x000013c000027802 */ /* 0x000fce0000000f00 */
[----:B------:R-:W-:Y:S05]  /*13b0*/  CALL.REL.NOINC `($__internal_1_$__cuda_sm3x_div_rn_noftz_f32_slowpath) ;  /* 0x00000008001c7944 */ /* 0x000fea0003c00000 */
.L_x_20:
[----:B------:R-:W-:Y:S01]  /*13c0*/  IMAD.WIDE.U32 R16, R17, 0x4, R14 ;  /* 0x0000000411107825 */ /* 0x000fe200078e000e */
[----:B------:R0:W-:Y:S04]  /*13d0*/  STG.E desc[UR6][R10.64], R7 ;  /* 0x000000070a007986 */ /* 0x0001e8000c101906 */
[----:B------:R-:W2:Y:S01]  /*13e0*/  LDG.E R0, desc[UR6][R16.64] ;  /* 0x0000000610007981 */ /* 0x000ea2000c1e1900 */
[----:B------:R-:W1:Y:S02]  /*13f0*/  MUFU.RCP R3, R12 ;  /* 0x0000000c00037308 */ /* 0x000e640000001000 */
[----:B-1----:R-:W-:Y:S01]  /*1400*/  FFMA R2, R3, -R12, 1 ;  /* 0x3f80000003027423 */ /* 0x002fe2000000080c */
[----:B--2---:R-:W-:-:S03]  /*1410*/  FMNMX R6, RZ, R0, !PT ;  /* 0x00000000ff067209 */ /* 0x004fc60007800000 */
[----:B------:R-:W-:Y:S02]  /*1420*/  FFMA R0, R3, R2, R3 ;  /* 0x0000000203007223 */ /* 0x000fe40000000003 */
[----:B------:R-:W1:Y:S02]  /*1430*/  FCHK P0, R6, R12 ;  /* 0x0000000c06007302 */ /* 0x000e640000000000 */
[----:B------:R-:W-:-:S04]  /*1440*/  FFMA R3, R0, R6, RZ ;  /* 0x0000000600037223 */ /* 0x000fc800000000ff */
[----:B------:R-:W-:-:S04]  /*1450*/  FFMA R2, R3, -R12, R6 ;  /* 0x8000000c03027223 */ /* 0x000fc80000000006 */
[----:B------:R-:W-:Y:S01]  /*1460*/  FFMA R3, R0, R2, R3 ;  /* 0x0000000200037223 */ /* 0x000fe20000000003 */
[----:B01----:R-:W-:Y:S06]  /*1470*/  @!P0 BRA `(.L_x_21) ;  /* 0x0000000000148947 */ /* 0x003fec0003800000 */
[----:B------:R-:W-:Y:S01]  /*1480*/  MOV R3, R6 ;  /* 0x0000000600037202 */ /* 0x000fe20000000f00 */
[----:B------:R-:W-:Y:S01]  /*1490*/  IMAD.MOV.U32 R0, RZ, RZ, R12 ;  /* 0x000000ffff007224 */ /* 0x000fe200078e000c */
[----:B------:R-:W-:-:S07]  /*14a0*/  MOV R2, 0x14c0 ;  /* 0x000014c000027802 */ /* 0x000fce0000000f00 */
[----:B------:R-:W-:Y:S05]  /*14b0*/  CALL.REL.NOINC `($__internal_1_$__cuda_sm3x_div_rn_noftz_f32_slowpath) ;  /* 0x0000000400dc7944 */ /* 0x000fea0003c00000 */
[----:B------:R-:W-:-:S07]  /*14c0*/  MOV R3, R7 ;  /* 0x0000000700037202 */ /* 0x000fce0000000f00 */
.L_x_21:
[----:B------:R-:W-:Y:S01]  /*14d0*/  VIADD R11, R9, 0xffffffff ;  /* 0xffffffff090b7836 */ /* 0x000fe20000000000 */
[----:B------:R0:W-:Y:S03]  /*14e0*/  STG.E desc[UR6][R16.64], R3 ;  /* 0x0000000310007986 */ /* 0x0001e6000c101906 */
[----:B------:R-:W-:-:S05]  /*14f0*/  IMAD.WIDE.U32 R10, R11, 0x4, R14 ;  /* 0x000000040b0a7825 */ /* 0x000fca00078e000e */
        /* <DEDUP_REMOVED lines=14> */
.L_x_22:
        /* <DEDUP_REMOVED lines=17> */
.L_x_23:
[----:B------:R0:W-:Y:S01]  /*16f0*/  STG.E desc[UR6][R16.64], R3 ;  /* 0x0000000310007986 */ /* 0x0001e2000c101906 */
[----:B------:R-:W-:Y:S01]  /*1700*/  VIADD R8, R8, 0x4 ;  /* 0x0000000408087836 */ /* 0x000fe20000000000 */
[----:B------:R-:W-:-:S04]  /*1710*/  IADD3 R9, PT, PT, R9, 0x4, RZ ;  /* 0x0000000409097810 */ /* 0x000fc80007ffe0ff */
[----:B------:R-:W-:-:S13]  /*1720*/  ISETP.NE.AND P0, PT, R8, RZ, PT ;  /* 0x000000ff0800720c */ /* 0x000fda0003f05270 */
[----:B0-----:R-:W-:Y:S05]  /*1730*/  @P0 BRA `(.L_x_24) ;  /* 0xfffffff800e00947 */ /* 0x001fea000383ffff */
.L_x_19:
[----:B------:R-:W-:-:S13]  /*1740*/  ISETP.NE.AND P0, PT, R4, RZ, PT ;  /* 0x000000ff0400720c */ /* 0x000fda0003f05270 */
[----:B------:R-:W-:Y:S05]  /*1750*/  @!P0 EXIT ;  /* 0x000000000000894d */ /* 0x000fea0003800000 */
[----:B------:R-:W0:Y:S01]  /*1760*/  LDC.64 R8, c[0x0][0x380] ;  /* 0x0000e000ff087b82 */ /* 0x000e220000000a00 */
[----:B------:R-:W1:Y:S01]  /*1770*/  LDCU UR4, c[0x0][0x388] ;  /* 0x00007100ff0477ac */ /* 0x000e620008000800 */
[----:B------:R-:W-:Y:S01]  /*1780*/  IMAD.MOV R4, RZ, RZ, -R4 ;  /* 0x000000ffff047224 */ /* 0x000fe200078e0a04 */
[----:B-1----:R-:W-:-:S07]  /*1790*/  IADD3 R5, PT, PT, R5, UR4, RZ ;  /* 0x0000000405057c10 */ /* 0x002fce000fffe0ff */
.L_x_26:
[----:B0-----:R-:W-:-:S05]  /*17a0*/  IMAD.WIDE.U32 R10, R5, 0x4, R8 ;  /* 0x00000004050a7825 */ /* 0x001fca00078e0008 */
[----:B------:R-:W2:Y:S01]  /*17b0*/  LDG.E R0, desc[UR6][R10.64] ;  /* 0x000000060a007981 */ /* 0x000ea2000c1e1900 */
[----:B------:R-:W0:Y:S02]  /*17c0*/  MUFU.RCP R3, R12 ;  /* 0x0000000c00037308 */ /* 0x000e240000001000 */
[----:B0-----:R-:W-:Y:S01]  /*17d0*/  FFMA R2, R3, -R12, 1 ;  /* 0x3f80000003027423 */ /* 0x001fe2000000080c */
[----:B--2---:R-:W-:-:S03]  /*17e0*/  FMNMX R6, RZ, R0, !PT ;  /* 0x00000000ff067209 */ /* 0x004fc60007800000 */
[----:B------:R-:W-:Y:S02]  /*17f0*/  FFMA R0, R3, R2, R3 ;  /* 0x0000000203007223 */ /* 0x000fe40000000003 */
[----:B------:R-:W0:Y:S02]  /*1800*/  FCHK P0, R6, R12 ;  /* 0x0000000c06007302 */ /* 0x000e240000000000 */
[----:B------:R-:W-:-:S04]  /*1810*/  FFMA R3, R0, R6, RZ ;  /* 0x0000000600037223 */ /* 0x000fc800000000ff */
[----:B------:R-:W-:-:S04]  /*1820*/  FFMA R2, R3, -R12, R6 ;  /* 0x8000000c03027223 */ /* 0x000fc80000000006 */
[----:B------:R-:W-:Y:S01]  /*1830*/  FFMA R3, R0, R2, R3 ;  /* 0x0000000200037223 */ /* 0x000fe20000000003 */
[----:B0-----:R-:W-:Y:S06]  /*1840*/  @!P0 BRA `(.L_x_25) ;  /* 0x0000000000148947 */ /* 0x001fec0003800000 */
[----:B------:R-:W-:Y:S01]  /*1850*/  IMAD.MOV.U32 R3, RZ, RZ, R6 ;  /* 0x000000ffff037224 */ /* 0x000fe200078e0006 */
[----:B------:R-:W-:Y:S02]  /*1860*/  MOV R0, R12 ;  /* 0x0000000c00007202 */ /* 0x000fe40000000f00 */
[----:B------:R-:W-:-:S07]  /*1870*/  MOV R2, 0x1890 ;  /* 0x0000189000027802 */ /* 0x000fce0000000f00 */
[----:B------:R-:W-:Y:S05]  /*1880*/  CALL.REL.NOINC `($__internal_1_$__cuda_sm3x_div_rn_noftz_f32_slowpath) ;  /* 0x0000000000e87944 */ /* 0x000fea0003c00000 */
[----:B------:R-:W-:-:S07]  /*1890*/  IMAD.MOV.U32 R3, RZ, RZ, R7 ;  /* 0x000000ffff037224 */ /* 0x000fce00078e0007 */
.L_x_25:
[----:B------:R-:W-:Y:S01]  /*18a0*/  IADD3 R4, PT, PT, R4, 0x1, RZ ;  /* 0x0000000104047810 */ /* 0x000fe20007ffe0ff */
[----:B------:R0:W-:Y:S03]  /*18b0*/  STG.E desc[UR6][R10.64], R3 ;  /* 0x000000030a007986 */ /* 0x0001e6000c101906 */
[----:B------:R-:W-:-:S13]  /*18c0*/  ISETP.NE.AND P0, PT, R4, RZ, PT ;  /* 0x000000ff0400720c */ /* 0x000fda0003f05270 */
[----:B0-----:R-:W-:Y:S05]  /*18d0*/  @!P0 EXIT ;  /* 0x000000000000894d */ /* 0x001fea0003800000 */
[----:B------:R-:W-:Y:S01]  /*18e0*/  VIADD R5, R5, 0x1 ;  /* 0x0000000105057836 */ /* 0x000fe20000000000 */
[----:B------:R-:W-:Y:S06]  /*18f0*/  BRA `(.L_x_26) ;  /* 0xfffffffc00a87947 */ /* 0x000fec000383ffff */
        .weak           $__internal_0_$__cuda_sm20_rcp_rn_f32_slowpath
        .type           $__internal_0_$__cuda_sm20_rcp_rn_f32_slowpath,@function
        .size           $__internal_0_$__cuda_sm20_rcp_rn_f32_slowpath,($__internal_1_$__cuda_sm3x_div_rn_noftz_f32_slowpath - $__internal_0_$__cuda_sm20_rcp_rn_f32_slowpath)
$__internal_0_$__cuda_sm20_rcp_rn_f32_slowpath:
[----:B------:R-:W-:-:S04]  /*1900*/  SHF.L.U32 R3, R2, 0x1, RZ ;  /* 0x0000000102037819 */ /* 0x000fc800000006ff */
[----:B------:R-:W-:-:S04]  /*1910*/  SHF.R.U32.HI R3, RZ, 0x18, R3 ;  /* 0x00000018ff037819 */ /* 0x000fc80000011603 */
[----:B------:R-:W-:-:S13]  /*1920*/  ISETP.NE.U32.AND P0, PT, R3, RZ, PT ;  /* 0x000000ff0300720c */ /* 0x000fda0003f05070 */
[----:B------:R-:W-:Y:S05]  /*1930*/  @P0 BRA `(.L_x_27) ;  /* 0x00000000002c0947 */ /* 0x000fea0003800000 */
[----:B------:R-:W-:-:S05]  /*1940*/  IMAD.SHL.U32 R3, R2, 0x2, RZ ;  /* 0x0000000202037824 */ /* 0x000fca00078e00ff */
[----:B------:R-:W-:-:S13]  /*1950*/  ISETP.NE.AND P0, PT, R3, RZ, PT ;  /* 0x000000ff0300720c */ /* 0x000fda0003f05270 */
[----:B------:R0:W1:Y:S01]  /*1960*/  @!P0 MUFU.RCP R3, R2 ;  /* 0x0000000200038308 */ /* 0x0000620000001000 */
[----:B------:R-:W-:Y:S05]  /*1970*/  @!P0 BRA `(.L_x_28) ;  /* 0x0000000000a48947 */ /* 0x000fea0003800000 */
[----:B------:R-:W-:-:S04]  /*1980*/  FFMA R5, R2, 1.84467440737095516160e+19, RZ ;  /* 0x5f80000002057823 */ /* 0x000fc800000000ff */
[----:B0-----:R-:W1:Y:S02]  /*1990*/  MUFU.RCP R2, R5 ;  /* 0x0000000500027308 */ /* 0x001e640000001000 */
[----:B-1----:R-:W-:-:S04]  /*19a0*/  FFMA R3, R5, R2, -1 ;  /* 0xbf80000005037423 */ /* 0x002fc80000000002 */
[----:B------:R-:W-:-:S04]  /*19b0*/  FADD.FTZ R3, -R3, -RZ ;  /* 0x800000ff03037221 */ /* 0x000fc80000010100 */
[----:B------:R-:W-:-:S04]  /*19c0*/  FFMA R2, R2, R3, R2 ;  /* 0x0000000302027223 */ /* 0x000fc80000000002 */
[----:B------:R-:W-:Y:S01]  /*19d0*/  FFMA R3, R2, 1.84467440737095516160e+19, RZ ;  /* 0x5f80000002037823 */ /* 0x000fe200000000ff */
[----:B------:R-:W-:Y:S06]  /*19e0*/  BRA `(.L_x_28) ;  /* 0x0000000000887947 */ /* 0x000fec0003800000 */
.L_x_27:
[----:B------:R-:W-:-:S04]  /*19f0*/  IADD3 R5, PT, PT, R3, -0xfd, RZ ;  /* 0xffffff0303057810 */ /* 0x000fc80007ffe0ff */
[----:B------:R-:W-:-:S13]  /*1a00*/  ISETP.GT.U32.AND P0, PT, R5, 0x1, PT ;  /* 0x000000010500780c */ /* 0x000fda0003f04070 */
[----:B------:R-:W-:Y:S05]  /*1a10*/  @P0 BRA `(.L_x_29) ;  /* 0x0000000000780947 */ /* 0x000fea0003800000 */
[----:B------:R-:W-:Y:S01]  /*1a20*/  LOP3.LUT R6, R2, 0x7fffff, RZ, 0xc0, !PT ;  /* 0x007fffff02067812 */ /* 0x000fe200078ec0ff */
[----:B------:R-:W-:Y:S01]  /*1a30*/  IMAD.MOV.U32 R10, RZ, RZ, 0x3 ;  /* 0x00000003ff0a7424 */ /* 0x000fe200078e00ff */
[----:B------:R-:W-:Y:S02]  /*1a40*/  IADD3 R3, PT, PT, R3, -0xfc, RZ ;  /* 0xffffff0403037810 */ /* 0x000fe40007ffe0ff */
[----:B------:R-:W-:Y:S02]  /*1a50*/  LOP3.LUT R6, R6, 0x3f800000, RZ, 0xfc, !PT ;  /* 0x3f80000006067812 */ /* 0x000fe400078efcff */
[----:B------:R-:W-:Y:S02]  /*1a60*/  SHF.L.U32 R11, R10, R5, RZ ;  /* 0x000000050a0b7219 */ /* 0x000fe400000006ff */
[----:B------:R-:W0:Y:S02]  /*1a70*/  MUFU.RCP R7, R6 ;  /* 0x0000000600077308 */ /* 0x000e240000001000 */
[----:B0-----:R-:W-:-:S04]  /*1a80*/  FFMA R8, R6, R7, -1 ;  /* 0xbf80000006087423 */ /* 0x001fc80000000007 */
[----:B------:R-:W-:-:S04]  /*1a90*/  FADD.FTZ R8, -R8, -RZ ;  /* 0x800000ff08087221 */ /* 0x000fc80000010100 */
[CCC-:B------:R-:W-:Y:S01]  /*1aa0*/  FFMA.RM R9, R7.reuse, R8.reuse, R7.reuse ;  /* 0x0000000807097223 */ /* 0x1c0fe20000004007 */
[----:B------:R-:W-:-:S04]  /*1ab0*/  FFMA.RP R8, R7, R8, R7 ;  /* 0x0000000807087223 */ /* 0x000fc80000008007 */
[C---:B------:R-:W-:Y:S02]  /*1ac0*/  LOP3.LUT R7, R9.reuse, 0x7fffff, RZ, 0xc0, !PT ;  /* 0x007fffff09077812 */ /* 0x040fe400078ec0ff */
[----:B------:R-:W-:Y:S02]  /*1ad0*/  FSETP.NEU.FTZ.AND P0, PT, R9, R8, PT ;  /* 0x000000080900720b */ /* 0x000fe40003f1d000 */
[----:B------:R-:W-:Y:S02]  /*1ae0*/  LOP3.LUT R8, R7, 0x800000, RZ, 0xfc, !PT ;  /* 0x0080000007087812 */ /* 0x000fe400078efcff */
[----:B------:R-:W-:Y:S02]  /*1af0*/  SEL R7, RZ, 0xffffffff, !P0 ;  /* 0xffffffffff077807 */ /* 0x000fe40004000000 */
[----:B------:R-:W-:Y:S02]  /*1b00*/  LOP3.LUT R6, R11, R8, RZ, 0xc0, !PT ;  /* 0x000000080b067212 */ /* 0x000fe400078ec0ff */
[----:B------:R-:W-:-:S02]  /*1b10*/  IADD3 R7, PT, PT, -R7, RZ, RZ ;  /* 0x000000ff07077210 */ /* 0x000fc40007ffe1ff */
[-C--:B------:R-:W-:Y:S02]  /*1b20*/  SHF.R.U32.HI R6, RZ, R5.reuse, R6 ;  /* 0x00000005ff067219 */ /* 0x080fe40000011606 */
[--C-:B------:R-:W-:Y:S02]  /*1b30*/  LOP3.LUT P1, RZ, R7, R5, R8.reuse, 0xf8, !PT ;  /* 0x0000000507ff7212 */ /* 0x100fe4000782f808 */
[C---:B------:R-:W-:Y:S02]  /*1b40*/  LOP3.LUT P0, RZ, R6.reuse, 0x1, RZ, 0xc0, !PT ;  /* 0x0000000106ff7812 */ /* 0x040fe4000780c0ff */
[----:B------:R-:W-:Y:S02]  /*1b50*/  LOP3.LUT P2, RZ, R6, 0x2, RZ, 0xc0, !PT ;  /* 0x0000000206ff7812 */ /* 0x000fe4000784c0ff */
[----:B------:R-:W-:Y:S02]  /*1b60*/  SHF.R.U32.HI R3, RZ, R3, R8 ;  /* 0x00000003ff037219 */ /* 0x000fe40000011608 */
[----:B------:R-:W-:-:S02]  /*1b70*/  PLOP3.LUT P0, PT, P0, P1, P2, 0xe0, 0x0 ;  /* 0x000000000000781c */ /* 0x000fc40000703c20 */
[----:B------:R-:W-:Y:S02]  /*1b80*/  LOP3.LUT P1, RZ, R2, 0x7fffff, RZ, 0xc0, !PT ;  /* 0x007fffff02ff7812 */ /* 0x000fe4000782c0ff */
[----:B------:R-:W-:-:S05]  /*1b90*/  SEL R5, RZ, 0x1, !P0 ;  /* 0x00000001ff057807 */ /* 0x000fca0004000000 */
[----:B------:R-:W-:-:S05]  /*1ba0*/  IMAD.MOV R5, RZ, RZ, -R5 ;  /* 0x000000ffff057224 */ /* 0x000fca00078e0a05 */
[----:B------:R-:W-:-:S13]  /*1bb0*/  ISETP.GE.AND P0, PT, R5, RZ, PT ;  /* 0x000000ff0500720c */ /* 0x000fda0003f06270 */
[----:B------:R-:W-:-:S05]  /*1bc0*/  @!P0 VIADD R3, R3, 0x1 ;  /* 0x0000000103038836 */ /* 0x000fca0000000000 */
[----:B------:R-:W-:-:S04]  /*1bd0*/  @!P1 SHF.L.U32 R3, R3, 0x1, RZ ;  /* 0x0000000103039819 */ /* 0x000fc800000006ff */
[----:B------:R-:W-:Y:S01]  /*1be0*/  LOP3.LUT R3, R3, 0x80000000, R2, 0xf8, !PT ;  /* 0x8000000003037812 */ /* 0x000fe200078ef802 */
[----:B------:R-:W-:Y:S06]  /*1bf0*/  BRA `(.L_x_28) ;  /* 0x0000000000047947 */ /* 0x000fec0003800000 */
.L_x_29:
[----:B------:R2:W3:Y:S02]  /*1c00*/  MUFU.RCP R3, R2 ;  /* 0x0000000200037308 */ /* 0x0004e40000001000 */
.L_x_28:
[----:B------:R-:W-:-:S04]  /*1c10*/  IMAD.MOV.U32 R5, RZ, RZ, 0x0 ;  /* 0x00000000ff057424 */ /* 0x000fc800078e00ff */
[----:B0123--:R-:W-:Y:S05]  /*1c20*/  RET.REL.NODEC R4 `(_Z9rm_kernelPfj) ;  /* 0xffffffe004f47950 */ /* 0x00ffea0003c3ffff */
        .weak           $__internal_1_$__cuda_sm3x_div_rn_noftz_f32_slowpath
        .type           $__internal_1_$__cuda_sm3x_div_rn_noftz_f32_slowpath,@function
        .size           $__internal_1_$__cuda_sm3x_div_rn_noftz_f32_slowpath,(.L_x_40 - $__internal_1_$__cuda_sm3x_div_rn_noftz_f32_slowpath)
$__internal_1_$__cuda_sm3x_div_rn_noftz_f32_slowpath:
[----:B------:R-:W-:Y:S02]  /*1c30*/  SHF.R.U32.HI R6, RZ, 0x17, R0 ;  /* 0x00000017ff067819 */ /* 0x000fe40000011600 */
[----:B------:R-:W-:Y:S02]  /*1c40*/  SHF.R.U32.HI R13, RZ, 0x17, R3 ;  /* 0x00000017ff0d7819 */ /* 0x000fe40000011603 */
[----:B------:R-:W-:Y:S02]  /*1c50*/  LOP3.LUT R6, R6, 0xff, RZ, 0xc0, !PT ;  /* 0x000000ff06067812 */ /* 0x000fe400078ec0ff */
[----:B------:R-:W-:Y:S02]  /*1c60*/  LOP3.LUT R13, R13, 0xff, RZ, 0xc0, !PT ;  /* 0x000000ff0d0d7812 */ /* 0x000fe400078ec0ff */
[----:B------:R-:W-:-:S03]  /*1c70*/  IADD3 R18, PT, PT, R6, -0x1, RZ ;  /* 0xffffffff06127810 */ /* 0x000fc60007ffe0ff */
[----:B------:R-:W-:Y:S01]  /*1c80*/  VIADD R19, R13, 0xffffffff ;  /* 0xffffffff0d137836 */ /* 0x000fe20000000000 */
[----:B------:R-:W-:-:S04]  /*1c90*/  ISETP.GT.U32.AND P0, PT, R18, 0xfd, PT ;  /* 0x000000fd1200780c */ /* 0x000fc80003f04070 */
[----:B------:R-:W-:-:S13]  /*1ca0*/  ISETP.GT.U32.OR P0, PT, R19, 0xfd, P0 ;  /* 0x000000fd1300780c */ /* 0x000fda0000704470 */
[----:B------:R-:W-:Y:S01]  /*1cb0*/  @!P0 MOV R7, RZ ;  /* 0x000000ff00078202 */ /* 0x000fe20000000f00 */
[----:B------:R-:W-:Y:S06]  /*1cc0*/  @!P0 BRA `(.L_x_30) ;  /* 0x00000000005c8947 */ /* 0x000fec0003800000 */
[----:B------:R-:W-:Y:S02]  /*1cd0*/  FSETP.GTU.FTZ.AND P0, PT, |R3|, +INF , PT ;  /* 0x7f8000000300780b */ /* 0x000fe40003f1c200 */
[----:B------:R-:W-:-:S04]  /*1ce0*/  FSETP.GTU.FTZ.AND P1, PT, |R0|, +INF , PT ;  /* 0x7f8000000000780b */ /* 0x000fc80003f3c200 */
[----:B------:R-:W-:-:S13]  /*1cf0*/  PLOP3.LUT P0, PT, P0, P1, PT, 0xf8, 0x8f ;  /* 0x00000000008f781c */ /* 0x000fda0000703f70 */
[----:B------:R-:W-:Y:S05]  /*1d00*/  @P0 BRA `(.L_x_31) ;  /* 0x0000000400440947 */ /* 0x000fea0003800000 */
[----:B------:R-:W-:-:S13]  /*1d10*/  LOP3.LUT P0, RZ, R0, 0x7fffffff, R3, 0xc8, !PT ;  /* 0x7fffffff00ff7812 */ /* 0x000fda000780c803 */
[----:B------:R-:W-:Y:S05]  /*1d20*/  @!P0 BRA `(.L_x_32) ;  /* 0x0000000400348947 */ /* 0x000fea0003800000 */
[C---:B------:R-:W-:Y:S02]  /*1d30*/  FSETP.NEU.FTZ.AND P2, PT, |R3|.reuse, +INF , PT ;  /* 0x7f8000000300780b */ /* 0x040fe40003f5d200 */
[----:B------:R-:W-:Y:S02]  /*1d40*/  FSETP.NEU.FTZ.AND P1, PT, |R0|, +INF , PT ;  /* 0x7f8000000000780b */ /* 0x000fe40003f3d200 */
[----:B------:R-:W-:-:S11]  /*1d50*/  FSETP.NEU.FTZ.AND P0, PT, |R3|, +INF , PT ;  /* 0x7f8000000300780b */ /* 0x000fd60003f1d200 */
[----:B------:R-:W-:Y:S05]  /*1d60*/  @!P1 BRA !P2, `(.L_x_32) ;  /* 0x0000000400249947 */ /* 0x000fea0005000000 */
[----:B------:R-:W-:-:S04]  /*1d70*/  LOP3.LUT P2, RZ, R3, 0x7fffffff, RZ, 0xc0, !PT ;  /* 0x7fffffff03ff7812 */ /* 0x000fc8000784c0ff */
[----:B------:R-:W-:-:S13]  /*1d80*/  PLOP3.LUT P1, PT, P1, P2, PT, 0x2f, 0xf2 ;  /* 0x0000000000f2781c */ /* 0x000fda0000f24577 */
[----:B------:R-:W-:Y:S05]  /*1d90*/  @P1 BRA `(.L_x_33) ;  /* 0x0000000400101947 */ /* 0x000fea0003800000 */
[----:B------:R-:W-:-:S04]  /*1da0*/  LOP3.LUT P1, RZ, R0, 0x7fffffff, RZ, 0xc0, !PT ;  /* 0x7fffffff00ff7812 */ /* 0x000fc8000782c0ff */
[----:B------:R-:W-:-:S13]  /*1db0*/  PLOP3.LUT P0, PT, P0, P1, PT, 0x2f, 0xf2 ;  /* 0x0000000000f2781c */ /* 0x000fda0000702577 */
[----:B------:R-:W-:Y:S05]  /*1dc0*/  @P0 BRA `(.L_x_34) ;  /* 0x0000000000f80947 */ /* 0x000fea0003800000 */
[----:B------:R-:W-:Y:S02]  /*1dd0*/  ISETP.GE.AND P0, PT, R19, RZ, PT ;  /* 0x000000ff1300720c */ /* 0x000fe40003f06270 */
[----:B------:R-:W-:-:S11]  /*1de0*/  ISETP.GE.AND P1, PT, R18, RZ, PT ;  /* 0x000000ff1200720c */ /* 0x000fd60003f26270 */
[----:B------:R-:W-:Y:S01]  /*1df0*/  @P0 IMAD.MOV.U32 R7, RZ, RZ, RZ ;  /* 0x000000ffff070224 */ /* 0x000fe200078e00ff */
[----:B------:R-:W-:Y:S01]  /*1e00*/  @!P0 MOV R7, 0xffffffc0 ;  /* 0xffffffc000078802 */ /* 0x000fe20000000f00 */
[----:B------:R-:W-:Y:S01]  /*1e10*/  @!P0 FFMA R3, R3, 1.84467440737095516160e+19, RZ ;  /* 0x5f80000003038823 */ /* 0x000fe200000000ff */
[----:B------:R-:W-:-:S03]  /*1e20*/  @!P1 FFMA R0, R0, 1.84467440737095516160e+19, RZ ;  /* 0x5f80000000009823 */ /* 0x000fc600000000ff */
[----:B------:R-:W-:-:S07]  /*1e30*/  @!P1 VIADD R7, R7, 0x40 ;  /* 0x0000004007079836 */ /* 0x000fce0000000000 */
.L_x_30:
[----:B------:R-:W-:Y:S01]  /*1e40*/  LEA R19, R6, 0xc0800000, 0x17 ;  /* 0xc080000006137811 */ /* 0x000fe200078eb8ff */
[----:B------:R-:W-:-:S03]  /*1e50*/  VIADD R13, R13, 0xffffff81 ;  /* 0xffffff810d0d7836 */ /* 0x000fc60000000000 */
[----:B------:R-:W-:Y:S01]  /*1e60*/  IADD3 R20, PT, PT, -R19, R0, RZ ;  /* 0x0000000013147210 */ /* 0x000fe20007ffe1ff */
[C---:B------:R-:W-:Y:S01]  /*1e70*/  IMAD R0, R13.reuse, -0x800000, R3 ;  /* 0xff8000000d007824 */ /* 0x040fe200078e0203 */
[----:B------:R-:W-:Y:S02]  /*1e80*/  IADD3 R6, PT, PT, R13, 0x7f, -R6 ;  /* 0x0000007f0d067810 */ /* 0x000fe40007ffe806 */
[----:B------:R-:W0:Y:S01]  /*1e90*/  MUFU.RCP R18, R20 ;  /* 0x0000001400127308 */ /* 0x000e220000001000 */
[----:B------:R-:W-:Y:S01]  /*1ea0*/  FADD.FTZ R19, -R20, -RZ ;  /* 0x800000ff14137221 */ /* 0x000fe20000010100 */
[----:B------:R-:W-:-:S03]  /*1eb0*/  IADD3 R7, PT, PT, R6, R7, RZ ;  /* 0x0000000706077210 */ /* 0x000fc60007ffe0ff */
[----:B0-----:R-:W-:-:S04]  /*1ec0*/  FFMA R21, R18, R19, 1 ;  /* 0x3f80000012157423 */ /* 0x001fc80000000013 */
[----:B------:R-:W-:-:S04]  /*1ed0*/  FFMA R21, R18, R21, R18 ;  /* 0x0000001512157223 */ /* 0x000fc80000000012 */
[----:B------:R-:W-:-:S04]  /*1ee0*/  FFMA R18, R0, R21, RZ ;  /* 0x0000001500127223 */ /* 0x000fc800000000ff */
[----:B------:R-:W-:-:S04]  /*1ef0*/  FFMA R3, R19, R18, R0 ;  /* 0x0000001213037223 */ /* 0x000fc80000000000 */
[----:B------:R-:W-:-:S04]  /*1f00*/  FFMA R18, R21, R3, R18 ;  /* 0x0000000315127223 */ /* 0x000fc80000000012 */
[----:B------:R-:W-:-:S04]  /*1f10*/  FFMA R19, R19, R18, R0 ;  /* 0x0000001213137223 */ /* 0x000fc80000000000 */
[----:B------:R-:W-:-:S05]  /*1f20*/  FFMA R0, R21, R19, R18 ;  /* 0x0000001315007223 */ /* 0x000fca0000000012 */
[----:B------:R-:W-:-:S04]  /*1f30*/  SHF.R.U32.HI R3, RZ, 0x17, R0 ;  /* 0x00000017ff037819 */ /* 0x000fc80000011600 */
[----:B------:R-:W-:-:S05]  /*1f40*/  LOP3.LUT R6, R3, 0xff, RZ, 0xc0, !PT ;  /* 0x000000ff03067812 */ /* 0x000fca00078ec0ff */
[----:B------:R-:W-:-:S05]  /*1f50*/  IMAD.IADD R3, R6, 0x1, R7 ;  /* 0x0000000106037824 */ /* 0x000fca00078e0207 */
[----:B------:R-:W-:-:S04]  /*1f60*/  IADD3 R6, PT, PT, R3, -0x1, RZ ;  /* 0xffffffff03067810 */ /* 0x000fc80007ffe0ff */
[----:B------:R-:W-:-:S13]  /*1f70*/  ISETP.GE.U32.AND P0, PT, R6, 0xfe, PT ;  /* 0x000000fe0600780c */ /* 0x000fda0003f06070 */
[----:B------:R-:W-:Y:S05]  /*1f80*/  @!P0 BRA `(.L_x_35) ;  /* 0x0000000000808947 */ /* 0x000fea0003800000 */
[----:B------:R-:W-:-:S13]  /*1f90*/  ISETP.GT.AND P0, PT, R3, 0xfe, PT ;  /* 0x000000fe0300780c */ /* 0x000fda0003f04270 */
[----:B------:R-:W-:Y:S05]  /*1fa0*/  @P0 BRA `(.L_x_36) ;  /* 0x00000000006c0947 */ /* 0x000fea0003800000 */
[----:B------:R-:W-:-:S13]  /*1fb0*/  ISETP.GE.AND P0, PT, R3, 0x1, PT ;  /* 0x000000010300780c */ /* 0x000fda0003f06270 */
[----:B------:R-:W-:Y:S05]  /*1fc0*/  @P0 BRA `(.L_x_37) ;  /* 0x0000000000980947 */ /* 0x000fea0003800000 */
[----:B------:R-:W-:Y:S02]  /*1fd0*/  ISETP.GE.AND P0, PT, R3, -0x18, PT ;  /* 0xffffffe80300780c */ /* 0x000fe40003f06270 */
[----:B------:R-:W-:-:S11]  /*1fe0*/  LOP3.LUT R0, R0, 0x80000000, RZ, 0xc0, !PT ;  /* 0x8000000000007812 */ /* 0x000fd600078ec0ff */
[----:B------:R-:W-:Y:S05]  /*1ff0*/  @!P0 BRA `(.L_x_37) ;  /* 0x00000000008c8947 */ /* 0x000fea0003800000 */
[-CC-:B------:R-:W-:Y:S01]  /*2000*/  FFMA.RZ R6, R21, R19.reuse, R18.reuse ;  /* 0x0000001315067223 */ /* 0x180fe2000000c012 */
[----:B------:R-:W-:Y:S02]  /*2010*/  VIADD R13, R3, 0x20 ;  /* 0x00000020030d7836 */ /* 0x000fe40000000000 */
[CCC-:B------:R-:W-:Y:S01]  /*2020*/  FFMA.RP R7, R21.reuse, R19.reuse, R18.reuse ;  /* 0x0000001315077223 */ /* 0x1c0fe20000008012 */
[----:B------:R-:W-:Y:S01]  /*2030*/  FFMA.RM R18, R21, R19, R18 ;  /* 0x0000001315127223 */ /* 0x000fe20000004012 */
[C---:B------:R-:W-:Y:S02]  /*2040*/  ISETP.NE.AND P2, PT, R3.reuse, RZ, PT ;  /* 0x000000ff0300720c */ /* 0x040fe40003f45270 */
[----:B------:R-:W-:Y:S02]  /*2050*/  LOP3.LUT R6, R6, 0x7fffff, RZ, 0xc0, !PT ;  /* 0x007fffff06067812 */ /* 0x000fe400078ec0ff */
[----:B------:R-:W-:Y:S02]  /*2060*/  ISETP.NE.AND P1, PT, R3, RZ, PT ;  /* 0x000000ff0300720c */ /* 0x000fe40003f25270 */
[----:B------:R-:W-:-:S02]  /*2070*/  LOP3.LUT R6, R6, 0x800000, RZ, 0xfc, !PT ;  /* 0x0080000006067812 */ /* 0x000fc400078efcff */
[----:B------:R-:W-:Y:S02]  /*2080*/  IADD3 R3, PT, PT, -R3, RZ, RZ ;  /* 0x000000ff03037210 */ /* 0x000fe40007ffe1ff */
[----:B------:R-:W-:Y:S02]  /*2090*/  SHF.L.U32 R13, R6, R13, RZ ;  /* 0x0000000d060d7219 */ /* 0x000fe400000006ff */
[----:B------:R-:W-:Y:S02]  /*20a0*/  FSETP.NEU.FTZ.AND P0, PT, R7, R18, PT ;  /* 0x000000120700720b */ /* 0x000fe40003f1d000 */
[----:B------:R-:W-:Y:S02]  /*20b0*/  SEL R3, R3, RZ, P2 ;  /* 0x000000ff03037207 */ /* 0x000fe40001000000 */
[----:B------:R-:W-:Y:S02]  /*20c0*/  ISETP.NE.AND P1, PT, R13, RZ, P1 ;  /* 0x000000ff0d00720c */ /* 0x000fe40000f25270 */
[----:B------:R-:W-:-:S02]  /*20d0*/  SHF.R.U32.HI R3, RZ, R3, R6 ;  /* 0x00000003ff037219 */ /* 0x000fc40000011606 */
[----:B------:R-:W-:Y:S02]  /*20e0*/  PLOP3.LUT P0, PT, P0, P1, PT, 0xf8, 0x8f ;  /* 0x00000000008f781c */ /* 0x000fe40000703f70 */
[----:B------:R-:W-:Y:S02]  /*20f0*/  SHF.R.U32.HI R7, RZ, 0x1, R3 ;  /* 0x00000001ff077819 */ /* 0x000fe40000011603 */
[----:B------:R-:W-:-:S04]  /*2100*/  SEL R6, RZ, 0x1, !P0 ;  /* 0x00000001ff067807 */ /* 0x000fc80004000000 */
[----:B------:R-:W-:-:S04]  /*2110*/  LOP3.LUT R6, R6, 0x1, R7, 0xf8, !PT ;  /* 0x0000000106067812 */ /* 0x000fc800078ef807 */
[----:B------:R-:W-:-:S05]  /*2120*/  LOP3.LUT R6, R6, R3, RZ, 0xc0, !PT ;  /* 0x0000000306067212 */ /* 0x000fca00078ec0ff */
[----:B------:R-:W-:-:S05]  /*2130*/  IMAD.IADD R7, R7, 0x1, R6 ;  /* 0x0000000107077824 */ /* 0x000fca00078e0206 */
[----:B------:R-:W-:Y:S01]  /*2140*/  LOP3.LUT R0, R7, R0, RZ, 0xfc, !PT ;  /* 0x0000000007007212 */ /* 0x000fe200078efcff */
[----:B------:R-:W-:Y:S06]  /*2150*/  BRA `(.L_x_37) ;  /* 0x0000000000347947 */ /* 0x000fec0003800000 */
.L_x_36:
[----:B------:R-:W-:-:S04]  /*2160*/  LOP3.LUT R0, R0, 0x80000000, RZ, 0xc0, !PT ;  /* 0x8000000000007812 */ /* 0x000fc800078ec0ff */
[----:B------:R-:W-:Y:S01]  /*2170*/  LOP3.LUT R0, R0, 0x7f800000, RZ, 0xfc, !PT ;  /* 0x7f80000000007812 */ /* 0x000fe200078efcff */
[----:B------:R-:W-:Y:S06]  /*2180*/  BRA `(.L_x_37) ;  /* 0x0000000000287947 */ /* 0x000fec0003800000 */
.L_x_35:
[----:B------:R-:W-:Y:S01]  /*2190*/  LEA R0, R7, R0, 0x17 ;  /* 0x0000000007007211 */ /* 0x000fe200078eb8ff */
[----:B------:R-:W-:Y:S06]  /*21a0*/  BRA `(.L_x_37) ;  /* 0x0000000000207947 */ /* 0x000fec0003800000 */
.L_x_34:
[----:B------:R-:W-:-:S04]  /*21b0*/  LOP3.LUT R0, R0, 0x80000000, R3, 0x48, !PT ;  /* 0x8000000000007812 */ /* 0x000fc800078e4803 */
[----:B------:R-:W-:Y:S01]  /*21c0*/  LOP3.LUT R0, R0, 0x7f800000, RZ, 0xfc, !PT ;  /* 0x7f80000000007812 */ /* 0x000fe200078efcff */
[----:B------:R-:W-:Y:S06]  /*21d0*/  BRA `(.L_x_37) ;  /* 0x0000000000147947 */ /* 0x000fec0003800000 */
.L_x_33:
[----:B------:R-:W-:Y:S01]  /*21e0*/  LOP3.LUT R0, R0, 0x80000000, R3, 0x48, !PT ;  /* 0x8000000000007812 */ /* 0x000fe200078e4803 */
[----:B------:R-:W-:Y:S06]  /*21f0*/  BRA `(.L_x_37) ;  /* 0x00000000000c7947 */ /* 0x000fec0003800000 */
.L_x_32:
[----:B------:R-:W0:Y:S01]  /*2200*/  MUFU.RSQ R0, -QNAN ;  /* 0xffc0000000007908 */ /* 0x000e220000001400 */
[----:B------:R-:W-:Y:S05]  /*2210*/  BRA `(.L_x_37) ;  /* 0x0000000000047947 */ /* 0x000fea0003800000 */
.L_x_31:
[----:B------:R-:W-:-:S07]  /*2220*/  FADD.FTZ R0, R3, R0 ;  /* 0x0000000003007221 */ /* 0x000fce0000010000 */
.L_x_37:
[----:B------:R-:W-:Y:S02]  /*2230*/  HFMA2 R3, -RZ, RZ, 0, 0 ;  /* 0x00000000ff037431 */ /* 0x000fe400000001ff */
[----:B0-----:R-:W-:Y:S02]  /*2240*/  IMAD.MOV.U32 R7, RZ, RZ, R0 ;  /* 0x000000ffff077224 */ /* 0x001fe400078e0000 */
[----:B------:R-:W-:Y:S05]  /*2250*/  RET.REL.NODEC R2 `(_Z9rm_kernelPfj) ;  /* 0xffffffdc02687950 */ /* 0x000fea0003c3ffff */
.L_x_38:
        /* <DEDUP_REMOVED lines=10> */
.L_x_40:


//--------------------- .nv.global.init           --------------------------
	.section	.nv.global.init,"aw",@progbits
.nv.global.init:
	.type		$str$2,@object
	.size		$str$2,($str$1 - $str$2)
$str$2:
        /*0000*/ 	.byte	0x25, 0x66, 0x00
	.type		$str$1,@object
	.size		$str$1,($str - $str$1)
$str$1:
        /*0003*/ 	.byte	0x6e, 0x6f, 0x64, 0x65, 0x20, 0x25, 0x70, 0x0a, 0x00
	.type		$str,@object
	.size		$str,(.L_0 - $str)
$str:
        /*000c*/ 	.byte	0x48, 0x65, 0x6c, 0x6c, 0x6f, 0x20, 0x72, 0x65, 0x61, 0x63, 0x68, 0x20, 0x70, 0x72, 0x6f, 0x62
        /*001c*/ 	.byte	0x73, 0x0a, 0x00
.L_0:


//--------------------- .nv.shared.reserved.0     --------------------------
	.section	.nv.shared.reserved.0,"aw",@nobits
	.weak		__nv_reservedSMEM_offset_0_alias
	.size		__nv_reservedSMEM_offset_0_alias, 0, 64
	.other		__nv_reservedSMEM_offset_0_alias,@"STO_CUDA_RESERVED_SHARED STV_DEFAULT"
__nv_reservedSMEM_offset_0_alias:
	.zero		0
	.zero		64


//--------------------- .nv.constant0._Z12pokus_kernelPi --------------------------
	.section	.nv.constant0._Z12pokus_kernelPi,"a",@progbits
	.sectionflags	@""
	.align	4
.nv.constant0._Z12pokus_kernelPi:
	.zero		904


//--------------------- .nv.constant0._Z25pokus_reach_probabilitiesPP10efg_node_t --------------------------
	.section	.nv.constant0._Z25pokus_reach_probabilitiesPP10efg_node_t,"a",@progbits
	.sectionflags	@""
	.align	4
.nv.constant0._Z25pokus_reach_probabilitiesPP10efg_node_t:
	.zero		904


//--------------------- .nv.constant0._Z9rm_kernelPfj --------------------------
	.section	.nv.constant0._Z9rm_kernelPfj,"a",@progbits
	.sectionflags	@""
	.align	4
.nv.constant0._Z9rm_kernelPfj:
	.zero		908


//--------------------- SYMBOLS --------------------------

	.type		.nv.reservedSmem.offset0,@object
	.size		.nv.reservedSmem.offset0,0x4
	.type		vprintf,@function
